//
// Generated by NVIDIA NVVM Compiler
//
// Compiler Build ID: CL-36424714
// Cuda compilation tools, release 13.0, V13.0.88
// Based on NVVM 20.0.0
//

.version 9.0
.target sm_100
.address_size 64

	// .globl	_Z10Source_GPUifPfff

.visible .entry _Z10Source_GPUifPfff(
	.param .u32 _Z10Source_GPUifPfff_param_0,
	.param .f32 _Z10Source_GPUifPfff_param_1,
	.param .u64 .ptr .align 1 _Z10Source_GPUifPfff_param_2,
	.param .f32 _Z10Source_GPUifPfff_param_3,
	.param .f32 _Z10Source_GPUifPfff_param_4
)
{
	.reg .pred 	%p<10>;
	.reg .b32 	%r<19>;
	.reg .b32 	%f<27>;
	.reg .b64 	%rd<5>;
	.reg .b64 	%fd<13>;

	ld.param.u32 	%r10, [_Z10Source_GPUifPfff_param_0];
	ld.param.f32 	%f3, [_Z10Source_GPUifPfff_param_1];
	ld.param.u64 	%rd2, [_Z10Source_GPUifPfff_param_2];
	ld.param.f32 	%f4, [_Z10Source_GPUifPfff_param_3];
	ld.param.f32 	%f5, [_Z10Source_GPUifPfff_param_4];
	mov.u32 	%r1, %ntid.x;
	mov.u32 	%r11, %ctaid.x;
	mov.u32 	%r12, %tid.x;
	mad.lo.s32 	%r18, %r1, %r11, %r12;
	mul.lo.s32 	%r3, %r10, %r10;
	setp.ge.s32 	%p1, %r18, %r3;
	@%p1 bra 	$L__BB0_5;
	add.s32 	%r4, %r10, -1;
	mov.u32 	%r13, %nctaid.x;
	mul.lo.s32 	%r5, %r1, %r13;
	cvta.to.global.u64 	%rd1, %rd2;
$L__BB0_2:
	div.s32 	%r14, %r18, %r10;
	mul.lo.s32 	%r15, %r14, %r10;
	sub.s32 	%r7, %r18, %r15;
	setp.eq.s32 	%p2, %r7, 0;
	setp.eq.s32 	%p3, %r7, %r4;
	or.pred  	%p4, %p2, %p3;
	setp.eq.s32 	%p5, %r14, 0;
	or.pred  	%p6, %p4, %p5;
	setp.eq.s32 	%p7, %r14, %r4;
	or.pred  	%p8, %p6, %p7;
	mov.f32 	%f26, 0f00000000;
	@%p8 bra 	$L__BB0_4;
	cvt.rn.f32.s32 	%f7, %r7;
	fma.rn.f32 	%f8, %f3, %f7, %f4;
	cvt.rn.f32.s32 	%f9, %r14;
	fma.rn.f32 	%f10, %f3, %f9, %f5;
	cvt.f64.f32 	%fd1, %f8;
	add.f64 	%fd2, %fd1, %fd1;
	add.f32 	%f11, %f10, 0fBF800000;
	cvt.f64.f32 	%fd3, %f11;
	mul.f64 	%fd4, %fd2, %fd3;
	cvt.f64.f32 	%fd5, %f10;
	sub.f64 	%fd6, %fd5, %fd2;
	mul.f32 	%f12, %f8, %f10;
	cvt.f64.f32 	%fd7, %f12;
	add.f64 	%fd8, %fd6, %fd7;
	add.f64 	%fd9, %fd8, 0d4000000000000000;
	mul.f64 	%fd10, %fd4, %fd9;
	sub.f32 	%f13, %f8, %f10;
	fma.rn.f32 	%f14, %f13, 0f3BBB989D, 0f3F000000;
	cvt.sat.f32.f32 	%f15, %f14;
	mov.f32 	%f16, 0f4B400001;
	mov.f32 	%f17, 0f437C0000;
	fma.rm.f32 	%f18, %f15, %f17, %f16;
	add.f32 	%f19, %f18, 0fCB40007F;
	neg.f32 	%f20, %f19;
	fma.rn.f32 	%f21, %f13, 0f3FB8AA3B, %f20;
	fma.rn.f32 	%f22, %f13, 0f32A57060, %f21;
	mov.b32 	%r16, %f18;
	shl.b32 	%r17, %r16, 23;
	mov.b32 	%f23, %r17;
	ex2.approx.ftz.f32 	%f24, %f22;
	mul.f32 	%f25, %f24, %f23;
	cvt.f64.f32 	%fd11, %f25;
	mul.f64 	%fd12, %fd10, %fd11;
	cvt.rn.f32.f64 	%f26, %fd12;
$L__BB0_4:
	mul.wide.s32 	%rd3, %r18, 4;
	add.s64 	%rd4, %rd1, %rd3;
	st.global.f32 	[%rd4], %f26;
	add.s32 	%r18, %r18, %r5;
	setp.lt.s32 	%p9, %r18, %r3;
	@%p9 bra 	$L__BB0_2;
$L__BB0_5:
	bar.sync 	0;
	ret;

}
	// .globl	_Z12Boundary_GPUifPfff
.visible .entry _Z12Boundary_GPUifPfff(
	.param .u32 _Z12Boundary_GPUifPfff_param_0,
	.param .f32 _Z12Boundary_GPUifPfff_param_1,
	.param .u64 .ptr .align 1 _Z12Boundary_GPUifPfff_param_2,
	.param .f32 _Z12Boundary_GPUifPfff_param_3,
	.param .f32 _Z12Boundary_GPUifPfff_param_4
)
{


	ret;

}
	// .globl	_Z12Residual_GPUifPfS_S_
.visible .entry _Z12Residual_GPUifPfS_S_(
	.param .u32 _Z12Residual_GPUifPfS_S__param_0,
	.param .f32 _Z12Residual_GPUifPfS_S__param_1,
	.param .u64 .ptr .align 1 _Z12Residual_GPUifPfS_S__param_2,
	.param .u64 .ptr .align 1 _Z12Residual_GPUifPfS_S__param_3,
	.param .u64 .ptr .align 1 _Z12Residual_GPUifPfS_S__param_4
)
{
	.reg .pred 	%p<10>;
	.reg .b32 	%r<24>;
	.reg .b32 	%f<13>;
	.reg .b64 	%rd<22>;
	.reg .b64 	%fd<8>;

	ld.param.u32 	%r10, [_Z12Residual_GPUifPfS_S__param_0];
	ld.param.f32 	%f1, [_Z12Residual_GPUifPfS_S__param_1];
	ld.param.u64 	%rd4, [_Z12Residual_GPUifPfS_S__param_2];
	ld.param.u64 	%rd5, [_Z12Residual_GPUifPfS_S__param_3];
	ld.param.u64 	%rd6, [_Z12Residual_GPUifPfS_S__param_4];
	cvta.to.global.u64 	%rd1, %rd6;
	mov.u32 	%r1, %ntid.x;
	mov.u32 	%r11, %ctaid.x;
	mov.u32 	%r12, %tid.x;
	mad.lo.s32 	%r23, %r1, %r11, %r12;
	mul.lo.s32 	%r3, %r10, %r10;
	setp.ge.s32 	%p1, %r23, %r3;
	@%p1 bra 	$L__BB2_6;
	cvta.to.global.u64 	%rd2, %rd4;
	add.s32 	%r4, %r10, -1;
	mul.f32 	%f2, %f1, %f1;
	cvt.f64.f32 	%fd1, %f2;
	mov.u32 	%r13, %nctaid.x;
	mul.lo.s32 	%r5, %r1, %r13;
	cvta.to.global.u64 	%rd3, %rd5;
$L__BB2_2:
	div.s32 	%r14, %r23, %r10;
	mul.lo.s32 	%r15, %r14, %r10;
	sub.s32 	%r7, %r23, %r15;
	setp.ne.s32 	%p2, %r7, 0;
	setp.ne.s32 	%p3, %r7, %r4;
	and.pred  	%p4, %p2, %p3;
	setp.ne.s32 	%p5, %r14, 0;
	and.pred  	%p6, %p4, %p5;
	setp.ne.s32 	%p7, %r14, %r4;
	and.pred  	%p8, %p6, %p7;
	@%p8 bra 	$L__BB2_4;
	mul.wide.s32 	%rd20, %r23, 4;
	add.s64 	%rd21, %rd1, %rd20;
	mov.b32 	%r22, 0;
	st.global.u32 	[%rd21], %r22;
	bra.uni 	$L__BB2_5;
$L__BB2_4:
	mul.wide.s32 	%rd7, %r23, 4;
	add.s64 	%rd8, %rd2, %rd7;
	ld.global.f32 	%f3, [%rd8];
	cvt.s64.s32 	%rd9, %r15;
	cvt.s64.s32 	%rd10, %r7;
	add.s64 	%rd11, %rd10, %rd9;
	shl.b64 	%rd12, %rd11, 2;
	add.s64 	%rd13, %rd2, %rd12;
	ld.global.f32 	%f4, [%rd13+-4];
	ld.global.f32 	%f5, [%rd13+4];
	add.s32 	%r17, %r15, %r10;
	add.s32 	%r18, %r17, %r7;
	mul.wide.s32 	%rd14, %r18, 4;
	add.s64 	%rd15, %rd2, %rd14;
	ld.global.f32 	%f6, [%rd15];
	shl.b32 	%r19, %r10, 1;
	sub.s32 	%r20, %r17, %r19;
	add.s32 	%r21, %r20, %r7;
	mul.wide.s32 	%rd16, %r21, 4;
	add.s64 	%rd17, %rd2, %rd16;
	ld.global.f32 	%f7, [%rd17];
	add.f32 	%f8, %f4, %f5;
	add.f32 	%f9, %f8, %f6;
	add.f32 	%f10, %f9, %f7;
	cvt.f64.f32 	%fd2, %f10;
	cvt.f64.f32 	%fd3, %f3;
	fma.rn.f64 	%fd4, %fd3, 0dC010000000000000, %fd2;
	div.rn.f64 	%fd5, %fd4, %fd1;
	add.s64 	%rd18, %rd3, %rd7;
	ld.global.f32 	%f11, [%rd18];
	cvt.f64.f32 	%fd6, %f11;
	sub.f64 	%fd7, %fd5, %fd6;
	cvt.rn.f32.f64 	%f12, %fd7;
	add.s64 	%rd19, %rd1, %rd7;
	st.global.f32 	[%rd19], %f12;
$L__BB2_5:
	add.s32 	%r23, %r23, %r5;
	setp.lt.s32 	%p9, %r23, %r3;
	@%p9 bra 	$L__BB2_2;
$L__BB2_6:
	bar.sync 	0;
	ret;

}
	// .globl	_Z13Smoothing_GPUifPfS_iS_
.visible .entry _Z13Smoothing_GPUifPfS_iS_(
	.param .u32 _Z13Smoothing_GPUifPfS_iS__param_0,
	.param .f32 _Z13Smoothing_GPUifPfS_iS__param_1,
	.param .u64 .ptr .align 1 _Z13Smoothing_GPUifPfS_iS__param_2,
	.param .u64 .ptr .align 1 _Z13Smoothing_GPUifPfS_iS__param_3,
	.param .u32 _Z13Smoothing_GPUifPfS_iS__param_4,
	.param .u64 .ptr .align 1 _Z13Smoothing_GPUifPfS_iS__param_5
)
{


	ret;

}
	// .globl	_Z15GaussSeidel_GPUidPdS_d
.visible .entry _Z15GaussSeidel_GPUidPdS_d(
	.param .u32 _Z15GaussSeidel_GPUidPdS_d_param_0,
	.param .f64 _Z15GaussSeidel_GPUidPdS_d_param_1,
	.param .u64 .ptr .align 1 _Z15GaussSeidel_GPUidPdS_d_param_2,
	.param .u64 .ptr .align 1 _Z15GaussSeidel_GPUidPdS_d_param_3,
	.param .f64 _Z15GaussSeidel_GPUidPdS_d_param_4
)
{


	ret;

}
	// .globl	_Z8Zoom_GPUiPfiS_
.visible .entry _Z8Zoom_GPUiPfiS_(
	.param .u32 _Z8Zoom_GPUiPfiS__param_0,
	.param .u64 .ptr .align 1 _Z8Zoom_GPUiPfiS__param_1,
	.param .u32 _Z8Zoom_GPUiPfiS__param_2,
	.param .u64 .ptr .align 1 _Z8Zoom_GPUiPfiS__param_3
)
{


	ret;

}


// ===== COMPILED SASS (sm_100) =====

	.target	sm_100

	.elftype	@"ET_EXEC"


//--------------------- .note.nv.tkinfo           --------------------------
	.section	.note.nv.tkinfo,"",@"SHT_NOTE"
	.sectionflags	@"SHF_NOTE_NV_TKINFO"
	.tkinfo
        /*0018*/ 	.word	0x00000002
        /*0030*/ 	.string	""
        /*0030*/ 	.string	"ptxas"
        /*0030*/ 	.string	"Cuda compilation tools, release 13.0, V13.0.88"
        /*0030*/ 	.string	"Build cuda_13.0.r13.0/compiler.36424714_0"
        /*0030*/ 	.string	"-arch sm_100 -m 64 "



//--------------------- .note.nv.cuinfo           --------------------------
	.section	.note.nv.cuinfo,"",@"SHT_NOTE"
	.sectionflags	@"SHF_NOTE_NV_CUINFO"
        /*0018*/ 	.short	0x0002
        /*001a*/ 	.short	0x0064
        /*001c*/ 	.short	0x0082
	.zero		2


//--------------------- .nv.info                  --------------------------
	.section	.nv.info,"",@"SHT_CUDA_INFO"
	.align	4


	//----- nvinfo : EIATTR_REGCOUNT
	.align		4
        /*0000*/ 	.byte	0x04, 0x2f
        /*0002*/ 	.short	(.L_1 - .L_0)
	.align		4
.L_0:
        /*0004*/ 	.word	index@(_Z10Source_GPUifPfff)
        /*0008*/ 	.word	0x0000001d


	//----- nvinfo : EIATTR_FRAME_SIZE
	.align		4
.L_1:
        /*000c*/ 	.byte	0x04, 0x11
        /*000e*/ 	.short	(.L_3 - .L_2)
	.align		4
.L_2:
        /*0010*/ 	.word	index@(_Z10Source_GPUifPfff)
        /*0014*/ 	.word	0x00000000


	//----- nvinfo : EIATTR_REGCOUNT
	.align		4
.L_3:
        /*0018*/ 	.byte	0x04, 0x2f
        /*001a*/ 	.short	(.L_5 - .L_4)
	.align		4
.L_4:
        /*001c*/ 	.word	index@(_Z12Boundary_GPUifPfff)
        /*0020*/ 	.word	0x00000004


	//----- nvinfo : EIATTR_FRAME_SIZE
	.align		4
.L_5:
        /*0024*/ 	.byte	0x04, 0x11
        /*0026*/ 	.short	(.L_7 - .L_6)
	.align		4
.L_6:
        /*0028*/ 	.word	index@(_Z12Boundary_GPUifPfff)
        /*002c*/ 	.word	0x00000000


	//----- nvinfo : EIATTR_REGCOUNT
	.align		4
.L_7:
        /*0030*/ 	.byte	0x04, 0x2f
        /*0032*/ 	.short	(.L_9 - .L_8)
	.align		4
.L_8:
        /*0034*/ 	.word	index@(_Z12Residual_GPUifPfS_S_)
        /*0038*/ 	.word	0x00000022


	//----- nvinfo : EIATTR_FRAME_SIZE
	.align		4
.L_9:
        /*003c*/ 	.byte	0x04, 0x11
        /*003e*/ 	.short	(.L_11 - .L_10)
	.align		4
.L_10:
        /*0040*/ 	.word	index@($__internal_0_$__cuda_sm20_div_rn_f64_full)
        /*0044*/ 	.word	0x00000000


	//----- nvinfo : EIATTR_FRAME_SIZE
	.align		4
.L_11:
        /*0048*/ 	.byte	0x04, 0x11
        /*004a*/ 	.short	(.L_13 - .L_12)
	.align		4
.L_12:
        /*004c*/ 	.word	index@(_Z12Residual_GPUifPfS_S_)
        /*0050*/ 	.word	0x00000000


	//----- nvinfo : EIATTR_REGCOUNT
	.align		4
.L_13:
        /*0054*/ 	.byte	0x04, 0x2f
        /*0056*/ 	.short	(.L_15 - .L_14)
	.align		4
.L_14:
        /*0058*/ 	.word	index@(_Z13Smoothing_GPUifPfS_iS_)
        /*005c*/ 	.word	0x00000004


	//----- nvinfo : EIATTR_FRAME_SIZE
	.align		4
.L_15:
        /*0060*/ 	.byte	0x04, 0x11
        /*0062*/ 	.short	(.L_17 - .L_16)
	.align		4
.L_16:
        /*0064*/ 	.word	index@(_Z13Smoothing_GPUifPfS_iS_)
        /*0068*/ 	.word	0x00000000


	//----- nvinfo : EIATTR_REGCOUNT
	.align		4
.L_17:
        /*006c*/ 	.byte	0x04, 0x2f
        /*006e*/ 	.short	(.L_19 - .L_18)
	.align		4
.L_18:
        /*0070*/ 	.word	index@(_Z15GaussSeidel_GPUidPdS_d)
        /*0074*/ 	.word	0x00000004


	//----- nvinfo : EIATTR_FRAME_SIZE
	.align		4
.L_19:
        /*0078*/ 	.byte	0x04, 0x11
        /*007a*/ 	.short	(.L_21 - .L_20)
	.align		4
.L_20:
        /*007c*/ 	.word	index@(_Z15GaussSeidel_GPUidPdS_d)
        /*0080*/ 	.word	0x00000000


	//----- nvinfo : EIATTR_REGCOUNT
	.align		4
.L_21:
        /*0084*/ 	.byte	0x04, 0x2f
        /*0086*/ 	.short	(.L_23 - .L_22)
	.align		4
.L_22:
        /*0088*/ 	.word	index@(_Z8Zoom_GPUiPfiS_)
        /*008c*/ 	.word	0x00000004


	//----- nvinfo : EIATTR_FRAME_SIZE
	.align		4
.L_23:
        /*0090*/ 	.byte	0x04, 0x11
        /*0092*/ 	.short	(.L_25 - .L_24)
	.align		4
.L_24:
        /*0094*/ 	.word	index@(_Z8Zoom_GPUiPfiS_)
        /*0098*/ 	.word	0x00000000


	//----- nvinfo : EIATTR_MIN_STACK_SIZE
	.align		4
.L_25:
        /*009c*/ 	.byte	0x04, 0x12
        /*009e*/ 	.short	(.L_27 - .L_26)
	.align		4
.L_26:
        /*00a0*/ 	.word	index@(_Z8Zoom_GPUiPfiS_)
        /*00a4*/ 	.word	0x00000000


	//----- nvinfo : EIATTR_MIN_STACK_SIZE
	.align		4
.L_27:
        /*00a8*/ 	.byte	0x04, 0x12
        /*00aa*/ 	.short	(.L_29 - .L_28)
	.align		4
.L_28:
        /*00ac*/ 	.word	index@(_Z15GaussSeidel_GPUidPdS_d)
        /*00b0*/ 	.word	0x00000000


	//----- nvinfo : EIATTR_MIN_STACK_SIZE
	.align		4
.L_29:
        /*00b4*/ 	.byte	0x04, 0x12
        /*00b6*/ 	.short	(.L_31 - .L_30)
	.align		4
.L_30:
        /*00b8*/ 	.word	index@(_Z13Smoothing_GPUifPfS_iS_)
        /*00bc*/ 	.word	0x00000000


	//----- nvinfo : EIATTR_MIN_STACK_SIZE
	.align		4
.L_31:
        /*00c0*/ 	.byte	0x04, 0x12
        /*00c2*/ 	.short	(.L_33 - .L_32)
	.align		4
.L_32:
        /*00c4*/ 	.word	index@(_Z12Residual_GPUifPfS_S_)
        /*00c8*/ 	.word	0x00000000


	//----- nvinfo : EIATTR_MIN_STACK_SIZE
	.align		4
.L_33:
        /*00cc*/ 	.byte	0x04, 0x12
        /*00ce*/ 	.short	(.L_35 - .L_34)
	.align		4
.L_34:
        /*00d0*/ 	.word	index@(_Z12Boundary_GPUifPfff)
        /*00d4*/ 	.word	0x00000000


	//----- nvinfo : EIATTR_MIN_STACK_SIZE
	.align		4
.L_35:
        /*00d8*/ 	.byte	0x04, 0x12
        /*00da*/ 	.short	(.L_37 - .L_36)
	.align		4
.L_36:
        /*00dc*/ 	.word	index@(_Z10Source_GPUifPfff)
        /*00e0*/ 	.word	0x00000000
.L_37:


//--------------------- .nv.compat                --------------------------
	.section	.nv.compat,"",@"SHT_CUDA_COMPAT_INFO"
	.align	4
        /*0000*/ 	.byte	0x02, 0x09, 0x00, 0x00, 0x02, 0x02, 0x01, 0x00, 0x02, 0x05, 0x05, 0x00, 0x03, 0x07, 0x01, 0x01
        /*0010*/ 	.byte	0x02, 0x03, 0x00, 0x00, 0x02, 0x06, 0x01, 0x00, 0x04, 0x0b, 0x08, 0x00, 0x01, 0x00, 0x00, 0x00
        /*0020*/ 	.byte	0x00, 0x00, 0x00, 0x00


//--------------------- .nv.info._Z8Zoom_GPUiPfiS_ --------------------------
	.section	.nv.info._Z8Zoom_GPUiPfiS_,"",@"SHT_CUDA_INFO"
	.sectionflags	@""
	.align	4


	//----- nvinfo : EIATTR_CUDA_API_VERSION
	.align		4
        /*0000*/ 	.byte	0x04, 0x37
        /*0002*/ 	.short	(.L_39 - .L_38)
.L_38:
        /*0004*/ 	.word	0x00000082


	//----- nvinfo : EIATTR_KPARAM_INFO
	.align		4
.L_39:
        /*0008*/ 	.byte	0x04, 0x17
        /*000a*/ 	.short	(.L_41 - .L_40)
.L_40:
        /*000c*/ 	.word	0x00000000
        /*0010*/ 	.short	0x0003
        /*0012*/ 	.short	0x0018
        /*0014*/ 	.byte	0x00, 0xf5, 0x21, 0x00


	//----- nvinfo : EIATTR_KPARAM_INFO
	.align		4
.L_41:
        /*0018*/ 	.byte	0x04, 0x17
        /*001a*/ 	.short	(.L_43 - .L_42)
.L_42:
        /*001c*/ 	.word	0x00000000
        /*0020*/ 	.short	0x0002
        /*0022*/ 	.short	0x0010
        /*0024*/ 	.byte	0x00, 0xf0, 0x11, 0x00


	//----- nvinfo : EIATTR_KPARAM_INFO
	.align		4
.L_43:
        /*0028*/ 	.byte	0x04, 0x17
        /*002a*/ 	.short	(.L_45 - .L_44)
.L_44:
        /*002c*/ 	.word	0x00000000
        /*0030*/ 	.short	0x0001
        /*0032*/ 	.short	0x0008
        /*0034*/ 	.byte	0x00, 0xf5, 0x21, 0x00


	//----- nvinfo : EIATTR_KPARAM_INFO
	.align		4
.L_45:
        /*0038*/ 	.byte	0x04, 0x17
        /*003a*/ 	.short	(.L_47 - .L_46)
.L_46:
        /*003c*/ 	.word	0x00000000
        /*0040*/ 	.short	0x0000
        /*0042*/ 	.short	0x0000
        /*0044*/ 	.byte	0x00, 0xf0, 0x11, 0x00


	//----- nvinfo : EIATTR_SPARSE_MMA_MASK
	.align		4
.L_47:
        /*0048*/ 	.byte	0x03, 0x50
        /*004a*/ 	.short	0x0000


	//----- nvinfo : EIATTR_MAXREG_COUNT
	.align		4
        /*004c*/ 	.byte	0x03, 0x1b
        /*004e*/ 	.short	0x00ff


	//----- nvinfo : EIATTR_MERCURY_ISA_VERSION
	.align		4
        /*0050*/ 	.byte	0x03, 0x5f
        /*0052*/ 	.short	0x0101


	//----- nvinfo : EIATTR_VRC_CTA_INIT_COUNT
	.align		4
        /*0054*/ 	.byte	0x02, 0x4a
	.zero		1
	.zero		1


	//----- nvinfo : EIATTR_EXIT_INSTR_OFFSETS
	.align		4
        /*0058*/ 	.byte	0x04, 0x1c
        /*005a*/ 	.short	(.L_49 - .L_48)


	//   ....[0]....
.L_48:
        /*005c*/ 	.word	0x00000010


	//----- nvinfo : EIATTR_CBANK_PARAM_SIZE
	.align		4
.L_49:
        /*0060*/ 	.byte	0x03, 0x19
        /*0062*/ 	.short	0x0020


	//----- nvinfo : EIATTR_PARAM_CBANK
	.align		4
        /*0064*/ 	.byte	0x04, 0x0a
        /*0066*/ 	.short	(.L_51 - .L_50)
	.align		4
.L_50:
        /*0068*/ 	.word	index@(.nv.constant0._Z8Zoom_GPUiPfiS_)
        /*006c*/ 	.short	0x0380
        /*006e*/ 	.short	0x0020


	//----- nvinfo : EIATTR_SW_WAR
	.align		4
.L_51:
        /*0070*/ 	.byte	0x04, 0x36
        /*0072*/ 	.short	(.L_53 - .L_52)
.L_52:
        /*0074*/ 	.word	0x00000008
.L_53:


//--------------------- .nv.info._Z15GaussSeidel_GPUidPdS_d --------------------------
	.section	.nv.info._Z15GaussSeidel_GPUidPdS_d,"",@"SHT_CUDA_INFO"
	.sectionflags	@""
	.align	4


	//----- nvinfo : EIATTR_CUDA_API_VERSION
	.align		4
        /*0000*/ 	.byte	0x04, 0x37
        /*0002*/ 	.short	(.L_55 - .L_54)
.L_54:
        /*0004*/ 	.word	0x00000082


	//----- nvinfo : EIATTR_KPARAM_INFO
	.align		4
.L_55:
        /*0008*/ 	.byte	0x04, 0x17
        /*000a*/ 	.short	(.L_57 - .L_56)
.L_56:
        /*000c*/ 	.word	0x00000000
        /*0010*/ 	.short	0x0004
        /*0012*/ 	.short	0x0020
        /*0014*/ 	.byte	0x00, 0xf0, 0x21, 0x00


	//----- nvinfo : EIATTR_KPARAM_INFO
	.align		4
.L_57:
        /*0018*/ 	.byte	0x04, 0x17
        /*001a*/ 	.short	(.L_59 - .L_58)
.L_58:
        /*001c*/ 	.word	0x00000000
        /*0020*/ 	.short	0x0003
        /*0022*/ 	.short	0x0018
        /*0024*/ 	.byte	0x00, 0xf5, 0x21, 0x00


	//----- nvinfo : EIATTR_KPARAM_INFO
	.align		4
.L_59:
        /*0028*/ 	.byte	0x04, 0x17
        /*002a*/ 	.short	(.L_61 - .L_60)
.L_60:
        /*002c*/ 	.word	0x00000000
        /*0030*/ 	.short	0x0002
        /*0032*/ 	.short	0x0010
        /*0034*/ 	.byte	0x00, 0xf5, 0x21, 0x00


	//----- nvinfo : EIATTR_KPARAM_INFO
	.align		4
.L_61:
        /*0038*/ 	.byte	0x04, 0x17
        /*003a*/ 	.short	(.L_63 - .L_62)
.L_62:
        /*003c*/ 	.word	0x00000000
        /*0040*/ 	.short	0x0001
        /*0042*/ 	.short	0x0008
        /*0044*/ 	.byte	0x00, 0xf0, 0x21, 0x00


	//----- nvinfo : EIATTR_KPARAM_INFO
	.align		4
.L_63:
        /*0048*/ 	.byte	0x04, 0x17
        /*004a*/ 	.short	(.L_65 - .L_64)
.L_64:
        /*004c*/ 	.word	0x00000000
        /*0050*/ 	.short	0x0000
        /*0052*/ 	.short	0x0000
        /*0054*/ 	.byte	0x00, 0xf0, 0x11, 0x00


	//----- nvinfo : EIATTR_SPARSE_MMA_MASK
	.align		4
.L_65:
        /*0058*/ 	.byte	0x03, 0x50
        /*005a*/ 	.short	0x0000


	//----- nvinfo : EIATTR_MAXREG_COUNT
	.align		4
        /*005c*/ 	.byte	0x03, 0x1b
        /*005e*/ 	.short	0x00ff


	//----- nvinfo : EIATTR_MERCURY_ISA_VERSION
	.align		4
        /*0060*/ 	.byte	0x03, 0x5f
        /*0062*/ 	.short	0x0101


	//----- nvinfo : EIATTR_VRC_CTA_INIT_COUNT
	.align		4
        /*0064*/ 	.byte	0x02, 0x4a
	.zero		1
	.zero		1


	//----- nvinfo : EIATTR_EXIT_INSTR_OFFSETS
	.align		4
        /*0068*/ 	.byte	0x04, 0x1c
        /*006a*/ 	.short	(.L_67 - .L_66)


	//   ....[0]....
.L_66:
        /*006c*/ 	.word	0x00000010


	//----- nvinfo : EIATTR_CBANK_PARAM_SIZE
	.align		4
.L_67:
        /*0070*/ 	.byte	0x03, 0x19
        /*0072*/ 	.short	0x0028


	//----- nvinfo : EIATTR_PARAM_CBANK
	.align		4
        /*0074*/ 	.byte	0x04, 0x0a
        /*0076*/ 	.short	(.L_69 - .L_68)
	.align		4
.L_68:
        /*0078*/ 	.word	index@(.nv.constant0._Z15GaussSeidel_GPUidPdS_d)
        /*007c*/ 	.short	0x0380
        /*007e*/ 	.short	0x0028


	//----- nvinfo : EIATTR_SW_WAR
	.align		4
.L_69:
        /*0080*/ 	.byte	0x04, 0x36
        /*0082*/ 	.short	(.L_71 - .L_70)
.L_70:
        /*0084*/ 	.word	0x00000008
.L_71:


//--------------------- .nv.info._Z13Smoothing_GPUifPfS_iS_ --------------------------
	.section	.nv.info._Z13Smoothing_GPUifPfS_iS_,"",@"SHT_CUDA_INFO"
	.sectionflags	@""
	.align	4


	//----- nvinfo : EIATTR_CUDA_API_VERSION
	.align		4
        /*0000*/ 	.byte	0x04, 0x37
        /*0002*/ 	.short	(.L_73 - .L_72)
.L_72:
        /*0004*/ 	.word	0x00000082


	//----- nvinfo : EIATTR_KPARAM_INFO
	.align		4
.L_73:
        /*0008*/ 	.byte	0x04, 0x17
        /*000a*/ 	.short	(.L_75 - .L_74)
.L_74:
        /*000c*/ 	.word	0x00000000
        /*0010*/ 	.short	0x0005
        /*0012*/ 	.short	0x0020
        /*0014*/ 	.byte	0x00, 0xf5, 0x21, 0x00


	//----- nvinfo : EIATTR_KPARAM_INFO
	.align		4
.L_75:
        /*0018*/ 	.byte	0x04, 0x17
        /*001a*/ 	.short	(.L_77 - .L_76)
.L_76:
        /*001c*/ 	.word	0x00000000
        /*0020*/ 	.short	0x0004
        /*0022*/ 	.short	0x0018
        /*0024*/ 	.byte	0x00, 0xf0, 0x11, 0x00


	//----- nvinfo : EIATTR_KPARAM_INFO
	.align		4
.L_77:
        /*0028*/ 	.byte	0x04, 0x17
        /*002a*/ 	.short	(.L_79 - .L_78)
.L_78:
        /*002c*/ 	.word	0x00000000
        /*0030*/ 	.short	0x0003
        /*0032*/ 	.short	0x0010
        /*0034*/ 	.byte	0x00, 0xf5, 0x21, 0x00


	//----- nvinfo : EIATTR_KPARAM_INFO
	.align		4
.L_79:
        /*0038*/ 	.byte	0x04, 0x17
        /*003a*/ 	.short	(.L_81 - .L_80)
.L_80:
        /*003c*/ 	.word	0x00000000
        /*0040*/ 	.short	0x0002
        /*0042*/ 	.short	0x0008
        /*0044*/ 	.byte	0x00, 0xf5, 0x21, 0x00


	//----- nvinfo : EIATTR_KPARAM_INFO
	.align		4
.L_81:
        /*0048*/ 	.byte	0x04, 0x17
        /*004a*/ 	.short	(.L_83 - .L_82)
.L_82:
        /*004c*/ 	.word	0x00000000
        /*0050*/ 	.short	0x0001
        /*0052*/ 	.short	0x0004
        /*0054*/ 	.byte	0x00, 0xf0, 0x11, 0x00


	//----- nvinfo : EIATTR_KPARAM_INFO
	.align		4
.L_83:
        /*0058*/ 	.byte	0x04, 0x17
        /*005a*/ 	.short	(.L_85 - .L_84)
.L_84:
        /*005c*/ 	.word	0x00000000
        /*0060*/ 	.short	0x0000
        /*0062*/ 	.short	0x0000
        /*0064*/ 	.byte	0x00, 0xf0, 0x11, 0x00


	//----- nvinfo : EIATTR_SPARSE_MMA_MASK
	.align		4
.L_85:
        /*0068*/ 	.byte	0x03, 0x50
        /*006a*/ 	.short	0x0000


	//----- nvinfo : EIATTR_MAXREG_COUNT
	.align		4
        /*006c*/ 	.byte	0x03, 0x1b
        /*006e*/ 	.short	0x00ff


	//----- nvinfo : EIATTR_MERCURY_ISA_VERSION
	.align		4
        /*0070*/ 	.byte	0x03, 0x5f
        /*0072*/ 	.short	0x0101


	//----- nvinfo : EIATTR_VRC_CTA_INIT_COUNT
	.align		4
        /*0074*/ 	.byte	0x02, 0x4a
	.zero		1
	.zero		1


	//----- nvinfo : EIATTR_EXIT_INSTR_OFFSETS
	.align		4
        /*0078*/ 	.byte	0x04, 0x1c
        /*007a*/ 	.short	(.L_87 - .L_86)


	//   ....[0]....
.L_86:
        /*007c*/ 	.word	0x00000010


	//----- nvinfo : EIATTR_CBANK_PARAM_SIZE
	.align		4
.L_87:
        /*0080*/ 	.byte	0x03, 0x19
        /*0082*/ 	.short	0x0028


	//----- nvinfo : EIATTR_PARAM_CBANK
	.align		4
        /*0084*/ 	.byte	0x04, 0x0a
        /*0086*/ 	.short	(.L_89 - .L_88)
	.align		4
.L_88:
        /*0088*/ 	.word	index@(.nv.constant0._Z13Smoothing_GPUifPfS_iS_)
        /*008c*/ 	.short	0x0380
        /*008e*/ 	.short	0x0028


	//----- nvinfo : EIATTR_SW_WAR
	.align		4
.L_89:
        /*0090*/ 	.byte	0x04, 0x36
        /*0092*/ 	.short	(.L_91 - .L_90)
.L_90:
        /*0094*/ 	.word	0x00000008
.L_91:


//--------------------- .nv.info._Z12Residual_GPUifPfS_S_ --------------------------
	.section	.nv.info._Z12Residual_GPUifPfS_S_,"",@"SHT_CUDA_INFO"
	.sectionflags	@""
	.align	4


	//----- nvinfo : EIATTR_CUDA_API_VERSION
	.align		4
        /*0000*/ 	.byte	0x04, 0x37
        /*0002*/ 	.short	(.L_93 - .L_92)
.L_92:
        /*0004*/ 	.word	0x00000082


	//----- nvinfo : EIATTR_KPARAM_INFO
	.align		4
.L_93:
        /*0008*/ 	.byte	0x04, 0x17
        /*000a*/ 	.short	(.L_95 - .L_94)
.L_94:
        /*000c*/ 	.word	0x00000000
        /*0010*/ 	.short	0x0004
        /*0012*/ 	.short	0x0018
        /*0014*/ 	.byte	0x00, 0xf5, 0x21, 0x00


	//----- nvinfo : EIATTR_KPARAM_INFO
	.align		4
.L_95:
        /*0018*/ 	.byte	0x04, 0x17
        /*001a*/ 	.short	(.L_97 - .L_96)
.L_96:
        /*001c*/ 	.word	0x00000000
        /*0020*/ 	.short	0x0003
        /*0022*/ 	.short	0x0010
        /*0024*/ 	.byte	0x00, 0xf5, 0x21, 0x00


	//----- nvinfo : EIATTR_KPARAM_INFO
	.align		4
.L_97:
        /*0028*/ 	.byte	0x04, 0x17
        /*002a*/ 	.short	(.L_99 - .L_98)
.L_98:
        /*002c*/ 	.word	0x00000000
        /*0030*/ 	.short	0x0002
        /*0032*/ 	.short	0x0008
        /*0034*/ 	.byte	0x00, 0xf5, 0x21, 0x00


	//----- nvinfo : EIATTR_KPARAM_INFO
	.align		4
.L_99:
        /*0038*/ 	.byte	0x04, 0x17
        /*003a*/ 	.short	(.L_101 - .L_100)
.L_100:
        /*003c*/ 	.word	0x00000000
        /*0040*/ 	.short	0x0001
        /*0042*/ 	.short	0x0004
        /*0044*/ 	.byte	0x00, 0xf0, 0x11, 0x00


	//----- nvinfo : EIATTR_KPARAM_INFO
	.align		4
.L_101:
        /*0048*/ 	.byte	0x04, 0x17
        /*004a*/ 	.short	(.L_103 - .L_102)
.L_102:
        /*004c*/ 	.word	0x00000000
        /*0050*/ 	.short	0x0000
        /*0052*/ 	.short	0x0000
        /*0054*/ 	.byte	0x00, 0xf0, 0x11, 0x00


	//----- nvinfo : EIATTR_SPARSE_MMA_MASK
	.align		4
.L_103:
        /*0058*/ 	.byte	0x03, 0x50
        /*005a*/ 	.short	0x0000


	//----- nvinfo : EIATTR_MAXREG_COUNT
	.align		4
        /*005c*/ 	.byte	0x03, 0x1b
        /*005e*/ 	.short	0x00ff


	//----- nvinfo : EIATTR_NUM_BARRIERS
	.align		4
        /*0060*/ 	.byte	0x02, 0x4c
        /*0062*/ 	.byte	0x01
	.zero		1


	//----- nvinfo : EIATTR_MERCURY_ISA_VERSION
	.align		4
        /*0064*/ 	.byte	0x03, 0x5f
        /*0066*/ 	.short	0x0101


	//----- nvinfo : EIATTR_VRC_CTA_INIT_COUNT
	.align		4
        /*0068*/ 	.byte	0x02, 0x4a
	.zero		1
	.zero		1


	//----- nvinfo : EIATTR_EXIT_INSTR_OFFSETS
	.align		4
        /*006c*/ 	.byte	0x04, 0x1c
        /*006e*/ 	.short	(.L_105 - .L_104)


	//   ....[0]....
.L_104:
        /*0070*/ 	.word	0x000007f0


	//----- nvinfo : EIATTR_CRS_STACK_SIZE
	.align		4
.L_105:
        /*0074*/ 	.byte	0x04, 0x1e
        /*0076*/ 	.short	(.L_107 - .L_106)
.L_106:
        /*0078*/ 	.word	0x00000000


	//----- nvinfo : EIATTR_CBANK_PARAM_SIZE
	.align		4
.L_107:
        /*007c*/ 	.byte	0x03, 0x19
        /*007e*/ 	.short	0x0020


	//----- nvinfo : EIATTR_PARAM_CBANK
	.align		4
        /*0080*/ 	.byte	0x04, 0x0a
        /*0082*/ 	.short	(.L_109 - .L_108)
	.align		4
.L_108:
        /*0084*/ 	.word	index@(.nv.constant0._Z12Residual_GPUifPfS_S_)
        /*0088*/ 	.short	0x0380
        /*008a*/ 	.short	0x0020


	//----- nvinfo : EIATTR_SW_WAR
	.align		4
.L_109:
        /*008c*/ 	.byte	0x04, 0x36
        /*008e*/ 	.short	(.L_111 - .L_110)
.L_110:
        /*0090*/ 	.word	0x00000008
.L_111:


//--------------------- .nv.info._Z12Boundary_GPUifPfff --------------------------
	.section	.nv.info._Z12Boundary_GPUifPfff,"",@"SHT_CUDA_INFO"
	.sectionflags	@""
	.align	4


	//----- nvinfo : EIATTR_CUDA_API_VERSION
	.align		4
        /*0000*/ 	.byte	0x04, 0x37
        /*0002*/ 	.short	(.L_113 - .L_112)
.L_112:
        /*0004*/ 	.word	0x00000082


	//----- nvinfo : EIATTR_KPARAM_INFO
	.align		4
.L_113:
        /*0008*/ 	.byte	0x04, 0x17
        /*000a*/ 	.short	(.L_115 - .L_114)
.L_114:
        /*000c*/ 	.word	0x00000000
        /*0010*/ 	.short	0x0004
        /*0012*/ 	.short	0x0014
        /*0014*/ 	.byte	0x00, 0xf0, 0x11, 0x00


	//----- nvinfo : EIATTR_KPARAM_INFO
	.align		4
.L_115:
        /*0018*/ 	.byte	0x04, 0x17
        /*001a*/ 	.short	(.L_117 - .L_116)
.L_116:
        /*001c*/ 	.word	0x00000000
        /*0020*/ 	.short	0x0003
        /*0022*/ 	.short	0x0010
        /*0024*/ 	.byte	0x00, 0xf0, 0x11, 0x00


	//----- nvinfo : EIATTR_KPARAM_INFO
	.align		4
.L_117:
        /*0028*/ 	.byte	0x04, 0x17
        /*002a*/ 	.short	(.L_119 - .L_118)
.L_118:
        /*002c*/ 	.word	0x00000000
        /*0030*/ 	.short	0x0002
        /*0032*/ 	.short	0x0008
        /*0034*/ 	.byte	0x00, 0xf5, 0x21, 0x00


	//----- nvinfo : EIATTR_KPARAM_INFO
	.align		4
.L_119:
        /*0038*/ 	.byte	0x04, 0x17
        /*003a*/ 	.short	(.L_121 - .L_120)
.L_120:
        /*003c*/ 	.word	0x00000000
        /*0040*/ 	.short	0x0001
        /*0042*/ 	.short	0x0004
        /*0044*/ 	.byte	0x00, 0xf0, 0x11, 0x00


	//----- nvinfo : EIATTR_KPARAM_INFO
	.align		4
.L_121:
        /*0048*/ 	.byte	0x04, 0x17
        /*004a*/ 	.short	(.L_123 - .L_122)
.L_122:
        /*004c*/ 	.word	0x00000000
        /*0050*/ 	.short	0x0000
        /*0052*/ 	.short	0x0000
        /*0054*/ 	.byte	0x00, 0xf0, 0x11, 0x00


	//----- nvinfo : EIATTR_SPARSE_MMA_MASK
	.align		4
.L_123:
        /*0058*/ 	.byte	0x03, 0x50
        /*005a*/ 	.short	0x0000


	//----- nvinfo : EIATTR_MAXREG_COUNT
	.align		4
        /*005c*/ 	.byte	0x03, 0x1b
        /*005e*/ 	.short	0x00ff


	//----- nvinfo : EIATTR_MERCURY_ISA_VERSION
	.align		4
        /*0060*/ 	.byte	0x03, 0x5f
        /*0062*/ 	.short	0x0101


	//----- nvinfo : EIATTR_VRC_CTA_INIT_COUNT
	.align		4
        /*0064*/ 	.byte	0x02, 0x4a
	.zero		1
	.zero		1


	//----- nvinfo : EIATTR_EXIT_INSTR_OFFSETS
	.align		4
        /*0068*/ 	.byte	0x04, 0x1c
        /*006a*/ 	.short	(.L_125 - .L_124)


	//   ....[0]....
.L_124:
        /*006c*/ 	.word	0x00000010


	//----- nvinfo : EIATTR_CBANK_PARAM_SIZE
	.align		4
.L_125:
        /*0070*/ 	.byte	0x03, 0x19
        /*0072*/ 	.short	0x0018


	//----- nvinfo : EIATTR_PARAM_CBANK
	.align		4
        /*0074*/ 	.byte	0x04, 0x0a
        /*0076*/ 	.short	(.L_127 - .L_126)
	.align		4
.L_126:
        /*0078*/ 	.word	index@(.nv.constant0._Z12Boundary_GPUifPfff)
        /*007c*/ 	.short	0x0380
        /*007e*/ 	.short	0x0018


	//----- nvinfo : EIATTR_SW_WAR
	.align		4
.L_127:
        /*0080*/ 	.byte	0x04, 0x36
        /*0082*/ 	.short	(.L_129 - .L_128)
.L_128:
        /*0084*/ 	.word	0x00000008
.L_129:


//--------------------- .nv.info._Z10Source_GPUifPfff --------------------------
	.section	.nv.info._Z10Source_GPUifPfff,"",@"SHT_CUDA_INFO"
	.sectionflags	@""
	.align	4


	//----- nvinfo : EIATTR_CUDA_API_VERSION
	.align		4
        /*0000*/ 	.byte	0x04, 0x37
        /*0002*/ 	.short	(.L_131 - .L_130)
.L_130:
        /*0004*/ 	.word	0x00000082


	//----- nvinfo : EIATTR_KPARAM_INFO
	.align		4
.L_131:
        /*0008*/ 	.byte	0x04, 0x17
        /*000a*/ 	.short	(.L_133 - .L_132)
.L_132:
        /*000c*/ 	.word	0x00000000
        /*0010*/ 	.short	0x0004
        /*0012*/ 	.short	0x0014
        /*0014*/ 	.byte	0x00, 0xf0, 0x11, 0x00


	//----- nvinfo : EIATTR_KPARAM_INFO
	.align		4
.L_133:
        /*0018*/ 	.byte	0x04, 0x17
        /*001a*/ 	.short	(.L_135 - .L_134)
.L_134:
        /*001c*/ 	.word	0x00000000
        /*0020*/ 	.short	0x0003
        /*0022*/ 	.short	0x0010
        /*0024*/ 	.byte	0x00, 0xf0, 0x11, 0x00


	//----- nvinfo : EIATTR_KPARAM_INFO
	.align		4
.L_135:
        /*0028*/ 	.byte	0x04, 0x17
        /*002a*/ 	.short	(.L_137 - .L_136)
.L_136:
        /*002c*/ 	.word	0x00000000
        /*0030*/ 	.short	0x0002
        /*0032*/ 	.short	0x0008
        /*0034*/ 	.byte	0x00, 0xf5, 0x21, 0x00


	//----- nvinfo : EIATTR_KPARAM_INFO
	.align		4
.L_137:
        /*0038*/ 	.byte	0x04, 0x17
        /*003a*/ 	.short	(.L_139 - .L_138)
.L_138:
        /*003c*/ 	.word	0x00000000
        /*0040*/ 	.short	0x0001
        /*0042*/ 	.short	0x0004
        /*0044*/ 	.byte	0x00, 0xf0, 0x11, 0x00


	//----- nvinfo : EIATTR_KPARAM_INFO
	.align		4
.L_139:
        /*0048*/ 	.byte	0x04, 0x17
        /*004a*/ 	.short	(.L_141 - .L_140)
.L_140:
        /*004c*/ 	.word	0x00000000
        /*0050*/ 	.short	0x0000
        /*0052*/ 	.short	0x0000
        /*0054*/ 	.byte	0x00, 0xf0, 0x11, 0x00


	//----- nvinfo : EIATTR_SPARSE_MMA_MASK
	.align		4
.L_141:
        /*0058*/ 	.byte	0x03, 0x50
        /*005a*/ 	.short	0x0000


	//----- nvinfo : EIATTR_MAXREG_COUNT
	.align		4
        /*005c*/ 	.byte	0x03, 0x1b
        /*005e*/ 	.short	0x00ff


	//----- nvinfo : EIATTR_NUM_BARRIERS
	.align		4
        /*0060*/ 	.byte	0x02, 0x4c
        /*0062*/ 	.byte	0x01
	.zero		1


	//----- nvinfo : EIATTR_MERCURY_ISA_VERSION
	.align		4
        /*0064*/ 	.byte	0x03, 0x5f
        /*0066*/ 	.short	0x0101


	//----- nvinfo : EIATTR_VRC_CTA_INIT_COUNT
	.align		4
        /*0068*/ 	.byte	0x02, 0x4a
	.zero		1
	.zero		1


	//----- nvinfo : EIATTR_EXIT_INSTR_OFFSETS
	.align		4
        /*006c*/ 	.byte	0x04, 0x1c
        /*006e*/ 	.short	(.L_143 - .L_142)


	//   ....[0]....
.L_142:
        /*0070*/ 	.word	0x000005d0


	//----- nvinfo : EIATTR_CRS_STACK_SIZE
	.align		4
.L_143:
        /*0074*/ 	.byte	0x04, 0x1e
        /*0076*/ 	.short	(.L_145 - .L_144)
.L_144:
        /*0078*/ 	.word	0x00000000


	//----- nvinfo : EIATTR_CBANK_PARAM_SIZE
	.align		4
.L_145:
        /*007c*/ 	.byte	0x03, 0x19
        /*007e*/ 	.short	0x0018


	//----- nvinfo : EIATTR_PARAM_CBANK
	.align		4
        /*0080*/ 	.byte	0x04, 0x0a
        /*0082*/ 	.short	(.L_147 - .L_146)
	.align		4
.L_146:
        /*0084*/ 	.word	index@(.nv.constant0._Z10Source_GPUifPfff)
        /*0088*/ 	.short	0x0380
        /*008a*/ 	.short	0x0018


	//----- nvinfo : EIATTR_SW_WAR
	.align		4
.L_147:
        /*008c*/ 	.byte	0x04, 0x36
        /*008e*/ 	.short	(.L_149 - .L_148)
.L_148:
        /*0090*/ 	.word	0x00000008
.L_149:


//--------------------- .nv.callgraph             --------------------------
	.section	.nv.callgraph,"",@"SHT_CUDA_CALLGRAPH"
	.align	4
	.sectionentsize	8
	.align		4
        /*0000*/ 	.word	0x00000000
	.align		4
        /*0004*/ 	.word	0xffffffff
	.align		4
        /*0008*/ 	.word	0x00000000
	.align		4
        /*000c*/ 	.word	0xfffffffe
	.align		4
        /*0010*/ 	.word	0x00000000
	.align		4
        /*0014*/ 	.word	0xfffffffd
	.align		4
        /*0018*/ 	.word	0x00000000
	.align		4
        /*001c*/ 	.word	0xfffffffc


//--------------------- .text._Z8Zoom_GPUiPfiS_   --------------------------
	.section	.text._Z8Zoom_GPUiPfiS_,"ax",@progbits
	.align	128
        .global         _Z8Zoom_GPUiPfiS_
        .type           _Z8Zoom_GPUiPfiS_,@function
        .size           _Z8Zoom_GPUiPfiS_,(.L_x_24 - _Z8Zoom_GPUiPfiS_)
        .other          _Z8Zoom_GPUiPfiS_,@"STO_CUDA_ENTRY STV_DEFAULT"
_Z8Zoom_GPUiPfiS_:
.text._Z8Zoom_GPUiPfiS_:
[----:B------:R-:W-:Y:S01]  /*0000*/  LDC R1, c[0x0][0x37c] ;  /* 0x0000df00ff017b82 */ /* 0x000fe20000000800 */
[----:B------:R-:W-:Y:S05]  /*0010*/  EXIT ;  /* 0x000000000000794d */ /* 0x000fea0003800000 */
.L_x_0:
[----:B------:R-:W-:-:S00]  /*0020*/  BRA `(.L_x_0) ;  /* 0xfffffffc00fc7947 */ /* 0x000fc0000383ffff */
[----:B------:R-:W-:-:S00]  /*0030*/  NOP ;  /* 0x0000000000007918 */ /* 0x000fc00000000000 */
        /* <DEDUP_REMOVED lines=12> */
.L_x_24:


//--------------------- .text._Z15GaussSeidel_GPUidPdS_d --------------------------
	.section	.text._Z15GaussSeidel_GPUidPdS_d,"ax",@progbits
	.align	128
        .global         _Z15GaussSeidel_GPUidPdS_d
        .type           _Z15GaussSeidel_GPUidPdS_d,@function
        .size           _Z15GaussSeidel_GPUidPdS_d,(.L_x_25 - _Z15GaussSeidel_GPUidPdS_d)
        .other          _Z15GaussSeidel_GPUidPdS_d,@"STO_CUDA_ENTRY STV_DEFAULT"
_Z15GaussSeidel_GPUidPdS_d:
.text._Z15GaussSeidel_GPUidPdS_d:
[----:B------:R-:W-:Y:S01]  /*0000*/  LDC R1, c[0x0][0x37c] ;  /* 0x0000df00ff017b82 */ /* 0x000fe20000000800 */
[----:B------:R-:W-:Y:S05]  /*0010*/  EXIT ;  /* 0x000000000000794d */ /* 0x000fea0003800000 */
.L_x_1:
        /* <DEDUP_REMOVED lines=14> */
.L_x_25:


//--------------------- .text._Z13Smoothing_GPUifPfS_iS_ --------------------------
	.section	.text._Z13Smoothing_GPUifPfS_iS_,"ax",@progbits
	.align	128
        .global         _Z13Smoothing_GPUifPfS_iS_
        .type           _Z13Smoothing_GPUifPfS_iS_,@function
        .size           _Z13Smoothing_GPUifPfS_iS_,(.L_x_26 - _Z13Smoothing_GPUifPfS_iS_)
        .other          _Z13Smoothing_GPUifPfS_iS_,@"STO_CUDA_ENTRY STV_DEFAULT"
_Z13Smoothing_GPUifPfS_iS_:
.text._Z13Smoothing_GPUifPfS_iS_:
[----:B------:R-:W-:Y:S01]  /*0000*/  LDC R1, c[0x0][0x37c] ;  /* 0x0000df00ff017b82 */ /* 0x000fe20000000800 */
[----:B------:R-:W-:Y:S05]  /*0010*/  EXIT ;  /* 0x000000000000794d */ /* 0x000fea0003800000 */
.L_x_2:
        /* <DEDUP_REMOVED lines=14> */
.L_x_26:


//--------------------- .text._Z12Residual_GPUifPfS_S_ --------------------------
	.section	.text._Z12Residual_GPUifPfS_S_,"ax",@progbits
	.align	128
        .global         _Z12Residual_GPUifPfS_S_
        .type           _Z12Residual_GPUifPfS_S_,@function
        .size           _Z12Residual_GPUifPfS_S_,(.L_x_23 - _Z12Residual_GPUifPfS_S_)
        .other          _Z12Residual_GPUifPfS_S_,@"STO_CUDA_ENTRY STV_DEFAULT"
_Z12Residual_GPUifPfS_S_:
.text._Z12Residual_GPUifPfS_S_:
[----:B------:R-:W-:Y:S01]  /*0000*/  LDC R1, c[0x0][0x37c] ;  /* 0x0000df00ff017b82 */ /* 0x000fe20000000800 */
[----:B------:R-:W0:Y:S07]  /*0010*/  S2R R4, SR_CTAID.X ;  /* 0x0000000000047919 */ /* 0x000e2e0000002500 */
[----:B------:R-:W1:Y:S01]  /*0020*/  LDC R5, c[0x0][0x380] ;  /* 0x0000e000ff057b82 */ /* 0x000e620000000800 */
[----:B------:R-:W0:Y:S01]  /*0030*/  LDCU UR4, c[0x0][0x360] ;  /* 0x00006c00ff0477ac */ /* 0x000e220008000800 */
[----:B------:R-:W-:Y:S01]  /*0040*/  BSSY.RECONVERGENT B0, `(.L_x_3) ;  /* 0x0000079000007945 */ /* 0x000fe20003800200 */
[----:B------:R-:W0:Y:S01]  /*0050*/  S2R R3, SR_TID.X ;  /* 0x0000000000037919 */ /* 0x000e220000002100 */
[----:B------:R-:W2:Y:S01]  /*0060*/  LDCU.64 UR6, c[0x0][0x388] ;  /* 0x00007100ff0677ac */ /* 0x000ea20008000a00 */
[----:B-1----:R-:W-:-:S02]  /*0070*/  IMAD R2, R5, R5, RZ ;  /* 0x0000000505027224 */ /* 0x002fc400078e02ff */
[----:B0-----:R-:W-:-:S05]  /*0080*/  IMAD R4, R4, UR4, R3 ;  /* 0x0000000404047c24 */ /* 0x001fca000f8e0203 */
[----:B------:R-:W-:-:S13]  /*0090*/  ISETP.GE.AND P0, PT, R4, R2, PT ;  /* 0x000000020400720c */ /* 0x000fda0003f06270 */
[----:B--2---:R-:W-:Y:S05]  /*00a0*/  @P0 BRA `(.L_x_4) ;  /* 0x0000000400c80947 */ /* 0x004fea0003800000 */
[----:B------:R-:W0:Y:S01]  /*00b0*/  LDC R28, c[0x0][0x384] ;  /* 0x0000e100ff1c7b82 */ /* 0x000e220000000800 */
[----:B------:R-:W-:-:S07]  /*00c0*/  VIADD R5, R5, 0xffffffff ;  /* 0xffffffff05057836 */ /* 0x000fce0000000000 */
[----:B------:R-:W1:Y:S08]  /*00d0*/  LDC R7, c[0x0][0x370] ;  /* 0x0000dc00ff077b82 */ /* 0x000e700000000800 */
[----:B------:R-:W2:Y:S08]  /*00e0*/  LDC R3, c[0x0][0x380] ;  /* 0x0000e000ff037b82 */ /* 0x000eb00000000800 */
[----:B------:R-:W3:Y:S01]  /*00f0*/  LDC.64 R16, c[0x0][0x358] ;  /* 0x0000d600ff107b82 */ /* 0x000ee20000000a00 */
[----:B0-----:R-:W-:-:S06]  /*0100*/  FMUL R28, R28, R28 ;  /* 0x0000001c1c1c7220 */ /* 0x001fcc0000400000 */
[----:B------:R-:W0:Y:S01]  /*0110*/  F2F.F64.F32 R28, R28 ;  /* 0x0000001c001c7310 */ /* 0x000e220000201800 */
[----:B------:R-:W4:Y:S01]  /*0120*/  LDC.64 R14, c[0x0][0x388] ;  /* 0x0000e200ff0e7b82 */ /* 0x000f220000000a00 */
[----:B-1----:R-:W-:-:S07]  /*0130*/  IMAD R7, R7, UR4, RZ ;  /* 0x0000000407077c24 */ /* 0x002fce000f8e02ff */
[----:B------:R-:W1:Y:S08]  /*0140*/  LDC.64 R12, c[0x0][0x390] ;  /* 0x0000e400ff0c7b82 */ /* 0x000e700000000a00 */
[----:B--2---:R-:W0:Y:S02]  /*0150*/  LDC.64 R10, c[0x0][0x398] ;  /* 0x0000e600ff0a7b82 */ /* 0x004e240000000a00 */
.L_x_9:
[----:B------:R-:W-:Y:S01]  /*0160*/  IABS R19, R3 ;  /* 0x0000000300137213 */ /* 0x000fe20000000000 */
[----:B------:R-:W-:Y:S03]  /*0170*/  BSSY.RECONVERGENT B1, `(.L_x_5) ;  /* 0x0000062000017945 */ /* 0x000fe60003800200 */
[----:B--2---:R-:W2:Y:S08]  /*0180*/  I2F.RP R0, R19 ;  /* 0x0000001300007306 */ /* 0x004eb00000209400 */
[----:B--2---:R-:W2:Y:S02]  /*0190*/  MUFU.RCP R0, R0 ;  /* 0x0000000000007308 */ /* 0x004ea40000001000 */
[----:B--23--:R-:W-:-:S06]  /*01a0*/  VIADD R8, R0, 0xffffffe ;  /* 0x0ffffffe00087836 */ /* 0x00cfcc0000000000 */
[----:B------:R2:W5:Y:S02]  /*01b0*/  F2I.FTZ.U32.TRUNC.NTZ R9, R8 ;  /* 0x0000000800097305 */ /* 0x000564000021f000 */
[----:B--2---:R-:W-:Y:S02]  /*01c0*/  IMAD.MOV.U32 R8, RZ, RZ, RZ ;  /* 0x000000ffff087224 */ /* 0x004fe400078e00ff */
[----:B-----5:R-:W-:-:S04]  /*01d0*/  IMAD.MOV R6, RZ, RZ, -R9 ;  /* 0x000000ffff067224 */ /* 0x020fc800078e0a09 */
[----:B------:R-:W-:Y:S01]  /*01e0*/  IMAD R21, R6, R19, RZ ;  /* 0x0000001306157224 */ /* 0x000fe200078e02ff */
[----:B------:R-:W-:-:S03]  /*01f0*/  IABS R6, R4 ;  /* 0x0000000400067213 */ /* 0x000fc60000000000 */
[----:B------:R-:W-:-:S06]  /*0200*/  IMAD.HI.U32 R9, R9, R21, R8 ;  /* 0x0000001509097227 */ /* 0x000fcc00078e0008 */
[----:B------:R-:W-:-:S04]  /*0210*/  IMAD.HI.U32 R9, R9, R6, RZ ;  /* 0x0000000609097227 */ /* 0x000fc800078e00ff */
[----:B------:R-:W-:-:S04]  /*0220*/  IMAD.MOV R0, RZ, RZ, -R9 ;  /* 0x000000ffff007224 */ /* 0x000fc800078e0a09 */
[----:B------:R-:W-:-:S05]  /*0230*/  IMAD R0, R19, R0, R6 ;  /* 0x0000000013007224 */ /* 0x000fca00078e0206 */
[----:B------:R-:W-:-:S13]  /*0240*/  ISETP.GT.U32.AND P1, PT, R19, R0, PT ;  /* 0x000000001300720c */ /* 0x000fda0003f24070 */
[----:B------:R-:W-:Y:S02]  /*0250*/  @!P1 IMAD.IADD R0, R0, 0x1, -R19 ;  /* 0x0000000100009824 */ /* 0x000fe400078e0a13 */
[----:B------:R-:W-:Y:S01]  /*0260*/  @!P1 VIADD R9, R9, 0x1 ;  /* 0x0000000109099836 */ /* 0x000fe20000000000 */
[----:B------:R-:W-:Y:S02]  /*0270*/  ISETP.NE.AND P1, PT, R3, RZ, PT ;  /* 0x000000ff0300720c */ /* 0x000fe40003f25270 */
[----:B------:R-:W-:Y:S02]  /*0280*/  ISETP.GE.U32.AND P0, PT, R0, R19, PT ;  /* 0x000000130000720c */ /* 0x000fe40003f06070 */
[----:B------:R-:W-:-:S04]  /*0290*/  LOP3.LUT R0, R4, R3, RZ, 0x3c, !PT ;  /* 0x0000000304007212 */ /* 0x000fc800078e3cff */
[----:B------:R-:W-:-:S07]  /*02a0*/  ISETP.GE.AND P2, PT, R0, RZ, PT ;  /* 0x000000ff0000720c */ /* 0x000fce0003f46270 */
[----:B------:R-:W-:-:S06]  /*02b0*/  @P0 VIADD R9, R9, 0x1 ;  /* 0x0000000109090836 */ /* 0x000fcc0000000000 */
[----:B------:R-:W-:Y:S01]  /*02c0*/  @!P2 IMAD.MOV R9, RZ, RZ, -R9 ;  /* 0x000000ffff09a224 */ /* 0x000fe200078e0a09 */
[----:B------:R-:W-:-:S05]  /*02d0*/  @!P1 LOP3.LUT R9, RZ, R3, RZ, 0x33, !PT ;  /* 0x00000003ff099212 */ /* 0x000fca00078e33ff */
[----:B------:R-:W-:-:S04]  /*02e0*/  IMAD R21, R9, R3, RZ ;  /* 0x0000000309157224 */ /* 0x000fc800078e02ff */
[----:B------:R-:W-:-:S05]  /*02f0*/  IMAD.IADD R27, R4, 0x1, -R21 ;  /* 0x00000001041b7824 */ /* 0x000fca00078e0a15 */
[----:B------:R-:W-:-:S04]  /*0300*/  ISETP.NE.AND P0, PT, R27, R5, PT ;  /* 0x000000051b00720c */ /* 0x000fc80003f05270 */
[----:B------:R-:W-:-:S04]  /*0310*/  ISETP.NE.AND P0, PT, R27, RZ, P0 ;  /* 0x000000ff1b00720c */ /* 0x000fc80000705270 */
[----:B------:R-:W-:-:S04]  /*0320*/  ISETP.NE.AND P0, PT, R9, RZ, P0 ;  /* 0x000000ff0900720c */ /* 0x000fc80000705270 */
[----:B------:R-:W-:-:S13]  /*0330*/  ISETP.NE.AND P0, PT, R9, R5, P0 ;  /* 0x000000050900720c */ /* 0x000fda0000705270 */
[----:B------:R-:W2:Y:S01]  /*0340*/  @!P0 LDC.64 R8, c[0x0][0x398] ;  /* 0x0000e600ff088b82 */ /* 0x000ea20000000a00 */
[----:B---3--:R-:W-:Y:S02]  /*0350*/  @!P0 R2UR UR8, R16 ;  /* 0x00000000100882ca */ /* 0x008fe400000e0000 */
[----:B------:R-:W-:Y:S01]  /*0360*/  @!P0 R2UR UR9, R17 ;  /* 0x00000000110982ca */ /* 0x000fe200000e0000 */
[----:B--2---:R-:W-:-:S12]  /*0370*/  @!P0 IMAD.WIDE R8, R4, 0x4, R8 ;  /* 0x0000000404088825 */ /* 0x004fd800078e0208 */
[----:B------:R2:W-:Y:S01]  /*0380*/  @!P0 STG.E desc[UR8][R8.64], RZ ;  /* 0x000000ff08008986 */ /* 0x0005e2000c101908 */
[----:B------:R-:W-:Y:S05]  /*0390*/  @!P0 BRA `(.L_x_6) ;  /* 0x0000000000fc8947 */ /* 0x000fea0003800000 */
[----:B------:R-:W-:Y:S01]  /*03a0*/  SHF.R.S32.HI R6, RZ, 0x1f, R27 ;  /* 0x0000001fff067819 */ /* 0x000fe2000001141b */
[C-C-:B------:R-:W-:Y:S01]  /*03b0*/  IMAD.IADD R0, R21.reuse, 0x1, R3.reuse ;  /* 0x0000000115007824 */ /* 0x140fe200078e0203 */
[----:B--2---:R-:W-:Y:S01]  /*03c0*/  IADD3 R8, P0, PT, R21, R27, RZ ;  /* 0x0000001b15087210 */ /* 0x004fe20007f1e0ff */
[----:B------:R-:W-:Y:S01]  /*03d0*/  IMAD.MOV R19, RZ, RZ, -R3 ;  /* 0x000000ffff137224 */ /* 0x000fe200078e0a03 */
[C---:B------:R-:W-:Y:S01]  /*03e0*/  R2UR UR10, R16.reuse ;  /* 0x00000000100a72ca */ /* 0x040fe200000e0000 */
[----:B------:R-:W-:Y:S01]  /*03f0*/  IMAD.IADD R25, R27, 0x1, R0 ;  /* 0x000000011b197824 */ /* 0x000fe200078e0200 */
[----:B------:R-:W-:Y:S02]  /*0400*/  R2UR UR11, R17 ;  /* 0x00000000110b72ca */ /* 0x000fe400000e0000 */
[----:B------:R-:W-:Y:S01]  /*0410*/  R2UR UR12, R16 ;  /* 0x00000000100c72ca */ /* 0x000fe200000e0000 */
[----:B----4-:R-:W-:Y:S01]  /*0420*/  IMAD.WIDE R24, R25, 0x4, R14 ;  /* 0x0000000419187825 */ /* 0x010fe200078e020e */
[----:B------:R-:W-:-:S02]  /*0430*/  R2UR UR13, R17 ;  /* 0x00000000110d72ca */ /* 0x000fc400000e0000 */
[----:B------:R-:W-:Y:S01]  /*0440*/  LEA.HI.X.SX32 R9, R21, R6, 0x1, P0 ;  /* 0x0000000615097211 */ /* 0x000fe200000f0eff */
[----:B------:R-:W-:Y:S01]  /*0450*/  IMAD R6, R19, 0x2, R0 ;  /* 0x0000000213067824 */ /* 0x000fe200078e0200 */
[----:B------:R-:W-:Y:S02]  /*0460*/  LEA R18, P0, R8, UR6, 0x2 ;  /* 0x0000000608127c11 */ /* 0x000fe4000f8010ff */
[----:B------:R-:W-:Y:S01]  /*0470*/  R2UR UR14, R16 ;  /* 0x00000000100e72ca */ /* 0x000fe200000e0000 */
[----:B------:R-:W-:Y:S01]  /*0480*/  IMAD.IADD R27, R27, 0x1, R6 ;  /* 0x000000011b1b7824 */ /* 0x000fe200078e0206 */
[----:B------:R-:W-:Y:S02]  /*0490*/  R2UR UR15, R17 ;  /* 0x00000000110f72ca */ /* 0x000fe400000e0000 */
[----:B------:R-:W-:Y:S02]  /*04a0*/  LEA.HI.X R19, R8, UR7, R9, 0x2, P0 ;  /* 0x0000000708137c11 */ /* 0x000fe400080f1409 */
[----:B------:R-:W-:-:S02]  /*04b0*/  R2UR UR16, R16 ;  /* 0x00000000101072ca */ /* 0x000fc400000e0000 */
[C---:B------:R-:W-:Y:S01]  /*04c0*/  R2UR UR17, R17.reuse ;  /* 0x00000000111172ca */ /* 0x040fe200000e0000 */
[----:B------:R-:W2:Y:S01]  /*04d0*/  LDG.E R6, desc[UR10][R18.64+-0x4] ;  /* 0xfffffc0a12067981 */ /* 0x000ea2000c1e1900 */
[----:B------:R-:W-:Y:S02]  /*04e0*/  R2UR UR8, R16 ;  /* 0x00000000100872ca */ /* 0x000fe400000e0000 */
[----:B------:R-:W-:Y:S01]  /*04f0*/  R2UR UR9, R17 ;  /* 0x00000000110972ca */ /* 0x000fe200000e0000 */
[----:B------:R-:W2:Y:S01]  /*0500*/  LDG.E R31, desc[UR12][R18.64+0x4] ;  /* 0x0000040c121f7981 */ /* 0x000ea2000c1e1900 */
[----:B------:R-:W-:-:S03]  /*0510*/  IMAD.WIDE R26, R27, 0x4, R14 ;  /* 0x000000041b1a7825 */ /* 0x000fc600078e020e */
[----:B------:R-:W3:Y:S01]  /*0520*/  LDG.E R24, desc[UR14][R24.64] ;  /* 0x0000000e18187981 */ /* 0x000ee2000c1e1900 */
[----:B------:R-:W-:-:S03]  /*0530*/  IMAD.WIDE R22, R4, 0x4, R14 ;  /* 0x0000000404167825 */ /* 0x000fc600078e020e */
[----:B------:R-:W4:Y:S04]  /*0540*/  LDG.E R26, desc[UR16][R26.64] ;  /* 0x000000101a1a7981 */ /* 0x000f28000c1e1900 */
[----:B------:R5:W4:Y:S01]  /*0550*/  LDG.E R0, desc[UR8][R22.64] ;  /* 0x0000000816007981 */ /* 0x000b22000c1e1900 */
[----:B0-----:R-:W0:Y:S01]  /*0560*/  MUFU.RCP64H R9, R29 ;  /* 0x0000001d00097308 */ /* 0x001e220000001800 */
[----:B------:R-:W-:-:S06]  /*0570*/  IMAD.MOV.U32 R8, RZ, RZ, 0x1 ;  /* 0x00000001ff087424 */ /* 0x000fcc00078e00ff */
[----:B0-----:R-:W-:-:S08]  /*0580*/  DFMA R20, -R28, R8, 1 ;  /* 0x3ff000001c14742b */ /* 0x001fd00000000108 */
[----:B------:R-:W-:-:S08]  /*0590*/  DFMA R20, R20, R20, R20 ;  /* 0x000000141414722b */ /* 0x000fd00000000014 */
[----:B------:R-:W-:-:S08]  /*05a0*/  DFMA R20, R8, R20, R8 ;  /* 0x000000140814722b */ /* 0x000fd00000000008 */
[----:B-----5:R-:W-:-:S08]  /*05b0*/  DFMA R22, -R28, R20, 1 ;  /* 0x3ff000001c16742b */ /* 0x020fd00000000114 */
[----:B------:R-:W-:Y:S01]  /*05c0*/  DFMA R22, R20, R22, R20 ;  /* 0x000000161416722b */ /* 0x000fe20000000014 */
[----:B------:R-:W-:Y:S01]  /*05d0*/  BSSY.RECONVERGENT B2, `(.L_x_7) ;  /* 0x0000012000027945 */ /* 0x000fe20003800200 */
[----:B--2---:R-:W-:-:S04]  /*05e0*/  FADD R31, R6, R31 ;  /* 0x0000001f061f7221 */ /* 0x004fc80000000000 */
[----:B---3--:R-:W-:-:S04]  /*05f0*/  FADD R31, R24, R31 ;  /* 0x0000001f181f7221 */ /* 0x008fc80000000000 */
[----:B----4-:R-:W-:Y:S01]  /*0600*/  FADD R31, R26, R31 ;  /* 0x0000001f1a1f7221 */ /* 0x010fe20000000000 */
[----:B------:R-:W-:Y:S08]  /*0610*/  F2F.F64.F32 R18, R0 ;  /* 0x0000000000127310 */ /* 0x000ff00000201800 */
[----:B------:R-:W0:Y:S02]  /*0620*/  F2F.F64.F32 R8, R31 ;  /* 0x0000001f00087310 */ /* 0x000e240000201800 */
[----:B0-----:R-:W-:-:S08]  /*0630*/  DFMA R18, R18, -4, R8 ;  /* 0xc01000001212782b */ /* 0x001fd00000000008 */
[----:B------:R-:W-:-:S08]  /*0640*/  DMUL R8, R18, R22 ;  /* 0x0000001612087228 */ /* 0x000fd00000000000 */
[----:B------:R-:W-:-:S08]  /*0650*/  DFMA R20, -R28, R8, R18 ;  /* 0x000000081c14722b */ /* 0x000fd00000000112 */
[----:B------:R-:W-:Y:S01]  /*0660*/  DFMA R8, R22, R20, R8 ;  /* 0x000000141608722b */ /* 0x000fe20000000008 */
[----:B------:R-:W-:-:S09]  /*0670*/  FSETP.GEU.AND P1, PT, |R19|, 6.5827683646048100446e-37, PT ;  /* 0x036000001300780b */ /* 0x000fd20003f2e200 */
[----:B------:R-:W-:-:S05]  /*0680*/  FFMA R6, RZ, R29, R9 ;  /* 0x0000001dff067223 */ /* 0x000fca0000000009 */
[----:B------:R-:W-:-:S13]  /*0690*/  FSETP.GT.AND P0, PT, |R6|, 1.469367938527859385e-39, PT ;  /* 0x001000000600780b */ /* 0x000fda0003f04200 */
[----:B------:R-:W-:Y:S05]  /*06a0*/  @P0 BRA P1, `(.L_x_8) ;  /* 0x0000000000100947 */ /* 0x000fea0000800000 */
[----:B------:R-:W-:-:S07]  /*06b0*/  MOV R0, 0x6d0 ;  /* 0x000006d000007802 */ /* 0x000fce0000000f00 */
[----:B-1----:R-:W-:Y:S05]  /*06c0*/  CALL.REL.NOINC `($__internal_0_$__cuda_sm20_div_rn_f64_full) ;  /* 0x00000000004c7944 */ /* 0x002fea0003c00000 */
[----:B------:R-:W-:Y:S02]  /*06d0*/  IMAD.MOV.U32 R8, RZ, RZ, R22 ;  /* 0x000000ffff087224 */ /* 0x000fe400078e0016 */
[----:B------:R-:W-:-:S07]  /*06e0*/  IMAD.MOV.U32 R9, RZ, RZ, R23 ;  /* 0x000000ffff097224 */ /* 0x000fce00078e0017 */
.L_x_8:
[----:B------:R-:W-:Y:S05]  /*06f0*/  BSYNC.RECONVERGENT B2 ;  /* 0x0000000000027941 */ /* 0x000fea0003800200 */
.L_x_7:
[----:B------:R-:W-:Y:S01]  /*0700*/  R2UR UR8, R16 ;  /* 0x00000000100872ca */ /* 0x000fe200000e0000 */
[----:B-1----:R-:W-:Y:S01]  /*0710*/  IMAD.WIDE R18, R4, 0x4, R12 ;  /* 0x0000000404127825 */ /* 0x002fe200078e020c */
[----:B------:R-:W-:-:S13]  /*0720*/  R2UR UR9, R17 ;  /* 0x00000000110972ca */ /* 0x000fda00000e0000 */
[----:B------:R-:W2:Y:S02]  /*0730*/  LDG.E R18, desc[UR8][R18.64] ;  /* 0x0000000812127981 */ /* 0x000ea4000c1e1900 */
[----:B--2---:R-:W0:Y:S02]  /*0740*/  F2F.F64.F32 R20, R18 ;  /* 0x0000001200147310 */ /* 0x004e240000201800 */
[----:B0-----:R-:W-:Y:S01]  /*0750*/  DADD R20, -R20, R8 ;  /* 0x0000000014147229 */ /* 0x001fe20000000108 */
[----:B------:R-:W-:-:S09]  /*0760*/  IMAD.WIDE R8, R4, 0x4, R10 ;  /* 0x0000000404087825 */ /* 0x000fd200078e020a */
[----:B------:R-:W0:Y:S02]  /*0770*/  F2F.F32.F64 R21, R20 ;  /* 0x0000001400157310 */ /* 0x000e240000301000 */
[----:B0-----:R3:W-:Y:S02]  /*0780*/  STG.E desc[UR8][R8.64], R21 ;  /* 0x0000001508007986 */ /* 0x0017e4000c101908 */
.L_x_6:
[----:B------:R-:W-:Y:S05]  /*0790*/  BSYNC.RECONVERGENT B1 ;  /* 0x0000000000017941 */ /* 0x000fea0003800200 */
.L_x_5:
[----:B------:R-:W-:-:S05]  /*07a0*/  IMAD.IADD R4, R7, 0x1, R4 ;  /* 0x0000000107047824 */ /* 0x000fca00078e0204 */
[----:B------:R-:W-:-:S13]  /*07b0*/  ISETP.GE.AND P0, PT, R4, R2, PT ;  /* 0x000000020400720c */ /* 0x000fda0003f06270 */
[----:B------:R-:W-:Y:S05]  /*07c0*/  @!P0 BRA `(.L_x_9) ;  /* 0xfffffff800648947 */ /* 0x000fea000383ffff */
.L_x_4:
[----:B------:R-:W-:Y:S05]  /*07d0*/  BSYNC.RECONVERGENT B0 ;  /* 0x0000000000007941 */ /* 0x000fea0003800200 */
.L_x_3:
[----:B------:R-:W-:Y:S06]  /*07e0*/  BAR.SYNC.DEFER_BLOCKING 0x0 ;  /* 0x0000000000007b1d */ /* 0x000fec0000010000 */
[----:B------:R-:W-:Y:S05]  /*07f0*/  EXIT ;  /* 0x000000000000794d */ /* 0x000fea0003800000 */
        .weak           $__internal_0_$__cuda_sm20_div_rn_f64_full
        .type           $__internal_0_$__cuda_sm20_div_rn_f64_full,@function
        .size           $__internal_0_$__cuda_sm20_div_rn_f64_full,(.L_x_23 - $__internal_0_$__cuda_sm20_div_rn_f64_full)
$__internal_0_$__cuda_sm20_div_rn_f64_full:
[C---:B------:R-:W-:Y:S01]  /*0800*/  FSETP.GEU.AND P0, PT, |R29|.reuse, 1.469367938527859385e-39, PT ;  /* 0x001000001d00780b */ /* 0x040fe20003f0e200 */
[----:B------:R-:W-:Y:S01]  /*0810*/  IMAD.MOV.U32 R20, RZ, RZ, 0x1 ;  /* 0x00000001ff147424 */ /* 0x000fe200078e00ff */
[----:B------:R-:W-:Y:S01]  /*0820*/  LOP3.LUT R8, R29, 0x800fffff, RZ, 0xc0, !PT ;  /* 0x800fffff1d087812 */ /* 0x000fe200078ec0ff */
[----:B------:R-:W-:Y:S01]  /*0830*/  IMAD.MOV.U32 R30, RZ, RZ, 0x1ca00000 ;  /* 0x1ca00000ff1e7424 */ /* 0x000fe200078e00ff */
[C---:B------:R-:W-:Y:S01]  /*0840*/  FSETP.GEU.AND P2, PT, |R19|.reuse, 1.469367938527859385e-39, PT ;  /* 0x001000001300780b */ /* 0x040fe20003f4e200 */
[----:B------:R-:W-:Y:S01]  /*0850*/  BSSY.RECONVERGENT B3, `(.L_x_10) ;  /* 0x0000052000037945 */ /* 0x000fe20003800200 */
[----:B------:R-:W-:Y:S01]  /*0860*/  LOP3.LUT R9, R8, 0x3ff00000, RZ, 0xfc, !PT ;  /* 0x3ff0000008097812 */ /* 0x000fe200078efcff */
[----:B------:R-:W-:Y:S01]  /*0870*/  IMAD.MOV.U32 R8, RZ, RZ, R28 ;  /* 0x000000ffff087224 */ /* 0x000fe200078e001c */
[----:B------:R-:W-:Y:S02]  /*0880*/  LOP3.LUT R6, R19, 0x7ff00000, RZ, 0xc0, !PT ;  /* 0x7ff0000013067812 */ /* 0x000fe400078ec0ff */
[----:B------:R-:W-:-:S03]  /*0890*/  LOP3.LUT R31, R29, 0x7ff00000, RZ, 0xc0, !PT ;  /* 0x7ff000001d1f7812 */ /* 0x000fc600078ec0ff */
[----:B------:R-:W-:Y:S01]  /*08a0*/  @!P0 DMUL R8, R28, 8.98846567431157953865e+307 ;  /* 0x7fe000001c088828 */ /* 0x000fe20000000000 */
[----:B------:R-:W-:-:S03]  /*08b0*/  ISETP.GE.U32.AND P1, PT, R6, R31, PT ;  /* 0x0000001f0600720c */ /* 0x000fc60003f26070 */
[----:B------:R-:W-:Y:S02]  /*08c0*/  @!P2 LOP3.LUT R25, R29, 0x7ff00000, RZ, 0xc0, !PT ;  /* 0x7ff000001d19a812 */ /* 0x000fe400078ec0ff */
[----:B------:R-:W0:Y:S02]  /*08d0*/  MUFU.RCP64H R21, R9 ;  /* 0x0000000900157308 */ /* 0x000e240000001800 */
[----:B------:R-:W-:Y:S02]  /*08e0*/  @!P2 ISETP.GE.U32.AND P3, PT, R6, R25, PT ;  /* 0x000000190600a20c */ /* 0x000fe40003f66070 */
[----:B------:R-:W-:Y:S02]  /*08f0*/  @!P0 LOP3.LUT R31, R9, 0x7ff00000, RZ, 0xc0, !PT ;  /* 0x7ff00000091f8812 */ /* 0x000fe400078ec0ff */
[----:B------:R-:W-:-:S04]  /*0900*/  @!P2 SEL R25, R30, 0x63400000, !P3 ;  /* 0x634000001e19a807 */ /* 0x000fc80005800000 */
[----:B------:R-:W-:-:S04]  /*0910*/  @!P2 LOP3.LUT R26, R25, 0x80000000, R19, 0xf8, !PT ;  /* 0x80000000191aa812 */ /* 0x000fc800078ef813 */
[----:B------:R-:W-:Y:S01]  /*0920*/  @!P2 LOP3.LUT R27, R26, 0x100000, RZ, 0xfc, !PT ;  /* 0x001000001a1ba812 */ /* 0x000fe200078efcff */
[----:B------:R-:W-:Y:S01]  /*0930*/  @!P2 IMAD.MOV.U32 R26, RZ, RZ, RZ ;  /* 0x000000ffff1aa224 */ /* 0x000fe200078e00ff */
[----:B0-----:R-:W-:-:S08]  /*0940*/  DFMA R22, R20, -R8, 1 ;  /* 0x3ff000001416742b */ /* 0x001fd00000000808 */
[----:B------:R-:W-:-:S08]  /*0950*/  DFMA R22, R22, R22, R22 ;  /* 0x000000161616722b */ /* 0x000fd00000000016 */
[----:B------:R-:W-:Y:S01]  /*0960*/  DFMA R22, R20, R22, R20 ;  /* 0x000000161416722b */ /* 0x000fe20000000014 */
[----:B------:R-:W-:Y:S01]  /*0970*/  SEL R21, R30, 0x63400000, !P1 ;  /* 0x634000001e157807 */ /* 0x000fe20004800000 */
[----:B------:R-:W-:-:S03]  /*0980*/  IMAD.MOV.U32 R20, RZ, RZ, R18 ;  /* 0x000000ffff147224 */ /* 0x000fc600078e0012 */
[----:B------:R-:W-:-:S03]  /*0990*/  LOP3.LUT R21, R21, 0x800fffff, R19, 0xf8, !PT ;  /* 0x800fffff15157812 */ /* 0x000fc600078ef813 */
[----:B------:R-:W-:-:S03]  /*09a0*/  DFMA R24, R22, -R8, 1 ;  /* 0x3ff000001618742b */ /* 0x000fc60000000808 */
[----:B------:R-:W-:-:S05]  /*09b0*/  @!P2 DFMA R20, R20, 2, -R26 ;  /* 0x400000001414a82b */ /* 0x000fca000000081a */
[----:B------:R-:W-:-:S08]  /*09c0*/  DFMA R22, R22, R24, R22 ;  /* 0x000000181616722b */ /* 0x000fd00000000016 */
[----:B------:R-:W-:-:S08]  /*09d0*/  DMUL R24, R22, R20 ;  /* 0x0000001416187228 */ /* 0x000fd00000000000 */
[----:B------:R-:W-:-:S08]  /*09e0*/  DFMA R26, R24, -R8, R20 ;  /* 0x80000008181a722b */ /* 0x000fd00000000014 */
[----:B------:R-:W-:Y:S01]  /*09f0*/  DFMA R26, R22, R26, R24 ;  /* 0x0000001a161a722b */ /* 0x000fe20000000018 */
[----:B------:R-:W-:Y:S01]  /*0a00*/  IMAD.MOV.U32 R24, RZ, RZ, R6 ;  /* 0x000000ffff187224 */ /* 0x000fe200078e0006 */
[----:B------:R-:W-:Y:S01]  /*0a10*/  @!P2 LOP3.LUT R24, R21, 0x7ff00000, RZ, 0xc0, !PT ;  /* 0x7ff000001518a812 */ /* 0x000fe200078ec0ff */
[----:B------:R-:W-:-:S04]  /*0a20*/  VIADD R23, R31, 0xffffffff ;  /* 0xffffffff1f177836 */ /* 0x000fc80000000000 */
[----:B------:R-:W-:-:S05]  /*0a30*/  VIADD R22, R24, 0xffffffff ;  /* 0xffffffff18167836 */ /* 0x000fca0000000000 */
[----:B------:R-:W-:-:S04]  /*0a40*/  ISETP.GT.U32.AND P0, PT, R22, 0x7feffffe, PT ;  /* 0x7feffffe1600780c */ /* 0x000fc80003f04070 */
[----:B------:R-:W-:-:S13]  /*0a50*/  ISETP.GT.U32.OR P0, PT, R23, 0x7feffffe, P0 ;  /* 0x7feffffe1700780c */ /* 0x000fda0000704470 */
[----:B------:R-:W-:Y:S05]  /*0a60*/  @P0 BRA `(.L_x_11) ;  /* 0x00000000006c0947 */ /* 0x000fea0003800000 */
[----:B------:R-:W-:-:S04]  /*0a70*/  LOP3.LUT R19, R29, 0x7ff00000, RZ, 0xc0, !PT ;  /* 0x7ff000001d137812 */ /* 0x000fc800078ec0ff */
[CC--:B------:R-:W-:Y:S02]  /*0a80*/  VIADDMNMX R18, R6.reuse, -R19.reuse, 0xb9600000, !PT ;  /* 0xb960000006127446 */ /* 0x0c0fe40007800913 */
[----:B------:R-:W-:Y:S02]  /*0a90*/  ISETP.GE.U32.AND P0, PT, R6, R19, PT ;  /* 0x000000130600720c */ /* 0x000fe40003f06070 */
[----:B------:R-:W-:Y:S01]  /*0aa0*/  VIMNMX R6, PT, PT, R18, 0x46a00000, PT ;  /* 0x46a0000012067848 */ /* 0x000fe20003fe0100 */
[----:B------:R-:W-:Y:S01]  /*0ab0*/  IMAD.MOV.U32 R18, RZ, RZ, RZ ;  /* 0x000000ffff127224 */ /* 0x000fe200078e00ff */
[----:B------:R-:W-:-:S05]  /*0ac0*/  SEL R19, R30, 0x63400000, !P0 ;  /* 0x634000001e137807 */ /* 0x000fca0004000000 */
[----:B------:R-:W-:-:S04]  /*0ad0*/  IMAD.IADD R6, R6, 0x1, -R19 ;  /* 0x0000000106067824 */ /* 0x000fc800078e0a13 */
[----:B------:R-:W-:-:S06]  /*0ae0*/  VIADD R19, R6, 0x7fe00000 ;  /* 0x7fe0000006137836 */ /* 0x000fcc0000000000 */
[----:B------:R-:W-:-:S10]  /*0af0*/  DMUL R22, R26, R18 ;  /* 0x000000121a167228 */ /* 0x000fd40000000000 */
[----:B------:R-:W-:-:S13]  /*0b00*/  FSETP.GTU.AND P0, PT, |R23|, 1.469367938527859385e-39, PT ;  /* 0x001000001700780b */ /* 0x000fda0003f0c200 */
[----:B------:R-:W-:Y:S05]  /*0b10*/  @P0 BRA `(.L_x_12) ;  /* 0x0000000000940947 */ /* 0x000fea0003800000 */
[----:B------:R-:W-:Y:S01]  /*0b20*/  DFMA R8, R26, -R8, R20 ;  /* 0x800000081a08722b */ /* 0x000fe20000000014 */
[----:B------:R-:W-:-:S09]  /*0b30*/  IMAD.MOV.U32 R18, RZ, RZ, RZ ;  /* 0x000000ffff127224 */ /* 0x000fd200078e00ff */
[C---:B------:R-:W-:Y:S02]  /*0b40*/  FSETP.NEU.AND P0, PT, R9.reuse, RZ, PT ;  /* 0x000000ff0900720b */ /* 0x040fe40003f0d000 */
[----:B------:R-:W-:-:S04]  /*0b50*/  LOP3.LUT R21, R9, 0x80000000, R29, 0x48, !PT ;  /* 0x8000000009157812 */ /* 0x000fc800078e481d */
[----:B------:R-:W-:-:S07]  /*0b60*/  LOP3.LUT R19, R21, R19, RZ, 0xfc, !PT ;  /* 0x0000001315137212 */ /* 0x000fce00078efcff */
[----:B------:R-:W-:Y:S05]  /*0b70*/  @!P0 BRA `(.L_x_12) ;  /* 0x00000000007c8947 */ /* 0x000fea0003800000 */
[----:B------:R-:W-:Y:S01]  /*0b80*/  IMAD.MOV R9, RZ, RZ, -R6 ;  /* 0x000000ffff097224 */ /* 0x000fe200078e0a06 */
[----:B------:R-:W-:Y:S01]  /*0b90*/  DMUL.RP R18, R26, R18 ;  /* 0x000000121a127228 */ /* 0x000fe20000008000 */
[----:B------:R-:W-:-:S06]  /*0ba0*/  IMAD.MOV.U32 R8, RZ, RZ, RZ ;  /* 0x000000ffff087224 */ /* 0x000fcc00078e00ff */
[----:B------:R-:W-:-:S03]  /*0bb0*/  DFMA R8, R22, -R8, R26 ;  /* 0x800000081608722b */ /* 0x000fc6000000001a */
[----:B------:R-:W-:-:S03]  /*0bc0*/  LOP3.LUT R21, R19, R21, RZ, 0x3c, !PT ;  /* 0x0000001513157212 */ /* 0x000fc600078e3cff */
[----:B------:R-:W-:-:S04]  /*0bd0*/  IADD3 R8, PT, PT, -R6, -0x43300000, RZ ;  /* 0xbcd0000006087810 */ /* 0x000fc80007ffe1ff */
[----:B------:R-:W-:-:S04]  /*0be0*/  FSETP.NEU.AND P0, PT, |R9|, R8, PT ;  /* 0x000000080900720b */ /* 0x000fc80003f0d200 */
[----:B------:R-:W-:Y:S02]  /*0bf0*/  FSEL R22, R18, R22, !P0 ;  /* 0x0000001612167208 */ /* 0x000fe40004000000 */
[----:B------:R-:W-:Y:S01]  /*0c00*/  FSEL R23, R21, R23, !P0 ;  /* 0x0000001715177208 */ /* 0x000fe20004000000 */
[----:B------:R-:W-:Y:S06]  /*0c10*/  BRA `(.L_x_12) ;  /* 0x0000000000547947 */ /* 0x000fec0003800000 */
.L_x_11:
[----:B------:R-:W-:-:S14]  /*0c20*/  DSETP.NAN.AND P0, PT, R18, R18, PT ;  /* 0x000000121200722a */ /* 0x000fdc0003f08000 */
[----:B------:R-:W-:Y:S05]  /*0c30*/  @P0 BRA `(.L_x_13) ;  /* 0x0000000000440947 */ /* 0x000fea0003800000 */
[----:B------:R-:W-:-:S14]  /*0c40*/  DSETP.NAN.AND P0, PT, R28, R28, PT ;  /* 0x0000001c1c00722a */ /* 0x000fdc0003f08000 */
[----:B------:R-:W-:Y:S05]  /*0c50*/  @P0 BRA `(.L_x_14) ;  /* 0x0000000000300947 */ /* 0x000fea0003800000 */
[----:B------:R-:W-:Y:S01]  /*0c60*/  ISETP.NE.AND P0, PT, R24, R31, PT ;  /* 0x0000001f1800720c */ /* 0x000fe20003f05270 */
[----:B------:R-:W-:Y:S02]  /*0c70*/  IMAD.MOV.U32 R22, RZ, RZ, 0x0 ;  /* 0x00000000ff167424 */ /* 0x000fe400078e00ff */
[----:B------:R-:W-:-:S10]  /*0c80*/  IMAD.MOV.U32 R23, RZ, RZ, -0x80000 ;  /* 0xfff80000ff177424 */ /* 0x000fd400078e00ff */
[----:B------:R-:W-:Y:S05]  /*0c90*/  @!P0 BRA `(.L_x_12) ;  /* 0x0000000000348947 */ /* 0x000fea0003800000 */
[----:B------:R-:W-:Y:S02]  /*0ca0*/  ISETP.NE.AND P0, PT, R24, 0x7ff00000, PT ;  /* 0x7ff000001800780c */ /* 0x000fe40003f05270 */
[----:B------:R-:W-:Y:S02]  /*0cb0*/  LOP3.LUT R23, R19, 0x80000000, R29, 0x48, !PT ;  /* 0x8000000013177812 */ /* 0x000fe400078e481d */
[----:B------:R-:W-:-:S13]  /*0cc0*/  ISETP.EQ.OR P0, PT, R31, RZ, !P0 ;  /* 0x000000ff1f00720c */ /* 0x000fda0004702670 */
[----:B------:R-:W-:Y:S01]  /*0cd0*/  @P0 LOP3.LUT R6, R23, 0x7ff00000, RZ, 0xfc, !PT ;  /* 0x7ff0000017060812 */ /* 0x000fe200078efcff */
[----:B------:R-:W-:Y:S02]  /*0ce0*/  @!P0 IMAD.MOV.U32 R22, RZ, RZ, RZ ;  /* 0x000000ffff168224 */ /* 0x000fe400078e00ff */
[----:B------:R-:W-:Y:S02]  /*0cf0*/  @P0 IMAD.MOV.U32 R22, RZ, RZ, RZ ;  /* 0x000000ffff160224 */ /* 0x000fe400078e00ff */
[----:B------:R-:W-:Y:S01]  /*0d00*/  @P0 IMAD.MOV.U32 R23, RZ, RZ, R6 ;  /* 0x000000ffff170224 */ /* 0x000fe200078e0006 */
[----:B------:R-:W-:Y:S06]  /*0d10*/  BRA `(.L_x_12) ;  /* 0x0000000000147947 */ /* 0x000fec0003800000 */
.L_x_14:
[----:B------:R-:W-:Y:S01]  /*0d20*/  LOP3.LUT R23, R29, 0x80000, RZ, 0xfc, !PT ;  /* 0x000800001d177812 */ /* 0x000fe200078efcff */
[----:B------:R-:W-:Y:S01]  /*0d30*/  IMAD.MOV.U32 R22, RZ, RZ, R28 ;  /* 0x000000ffff167224 */ /* 0x000fe200078e001c */
[----:B------:R-:W-:Y:S06]  /*0d40*/  BRA `(.L_x_12) ;  /* 0x0000000000087947 */ /* 0x000fec0003800000 */
.L_x_13:
[----:B------:R-:W-:Y:S01]  /*0d50*/  LOP3.LUT R23, R19, 0x80000, RZ, 0xfc, !PT ;  /* 0x0008000013177812 */ /* 0x000fe200078efcff */
[----:B------:R-:W-:-:S07]  /*0d60*/  IMAD.MOV.U32 R22, RZ, RZ, R18 ;  /* 0x000000ffff167224 */ /* 0x000fce00078e0012 */
.L_x_12:
[----:B------:R-:W-:Y:S05]  /*0d70*/  BSYNC.RECONVERGENT B3 ;  /* 0x0000000000037941 */ /* 0x000fea0003800200 */
.L_x_10:
[----:B------:R-:W-:Y:S02]  /*0d80*/  IMAD.MOV.U32 R8, RZ, RZ, R0 ;  /* 0x000000ffff087224 */ /* 0x000fe400078e0000 */
[----:B------:R-:W-:-:S04]  /*0d90*/  IMAD.MOV.U32 R9, RZ, RZ, 0x0 ;  /* 0x00000000ff097424 */ /* 0x000fc800078e00ff */
[----:B------:R-:W-:Y:S05]  /*0da0*/  RET.REL.NODEC R8 `(_Z12Residual_GPUifPfS_S_) ;  /* 0xfffffff008947950 */ /* 0x000fea0003c3ffff */
.L_x_15:
        /* <DEDUP_REMOVED lines=13> */
.L_x_23:


//--------------------- .text._Z12Boundary_GPUifPfff --------------------------
	.section	.text._Z12Boundary_GPUifPfff,"ax",@progbits
	.align	128
        .global         _Z12Boundary_GPUifPfff
        .type           _Z12Boundary_GPUifPfff,@function
        .size           _Z12Boundary_GPUifPfff,(.L_x_28 - _Z12Boundary_GPUifPfff)
        .other          _Z12Boundary_GPUifPfff,@"STO_CUDA_ENTRY STV_DEFAULT"
_Z12Boundary_GPUifPfff:
.text._Z12Boundary_GPUifPfff:
[----:B------:R-:W-:Y:S01]  /*0000*/  LDC R1, c[0x0][0x37c] ;  /* 0x0000df00ff017b82 */ /* 0x000fe20000000800 */
[----:B------:R-:W-:Y:S05]  /*0010*/  EXIT ;  /* 0x000000000000794d */ /* 0x000fea0003800000 */
.L_x_16:
        /* <DEDUP_REMOVED lines=14> */
.L_x_28:


//--------------------- .text._Z10Source_GPUifPfff --------------------------
	.section	.text._Z10Source_GPUifPfff,"ax",@progbits
	.align	128
        .global         _Z10Source_GPUifPfff
        .type           _Z10Source_GPUifPfff,@function
        .size           _Z10Source_GPUifPfff,(.L_x_29 - _Z10Source_GPUifPfff)
        .other          _Z10Source_GPUifPfff,@"STO_CUDA_ENTRY STV_DEFAULT"
_Z10Source_GPUifPfff:
.text._Z10Source_GPUifPfff:
[----:B------:R-:W-:Y:S01]  /*0000*/  LDC R1, c[0x0][0x37c] ;  /* 0x0000df00ff017b82 */ /* 0x000fe20000000800 */
[----:B------:R-:W0:Y:S07]  /*0010*/  S2R R9, SR_CTAID.X ;  /* 0x0000000000097919 */ /* 0x000e2e0000002500 */
[----:B------:R-:W1:Y:S01]  /*0020*/  LDC R20, c[0x0][0x380] ;  /* 0x0000e000ff147b82 */ /* 0x000e620000000800 */
[----:B------:R-:W0:Y:S01]  /*0030*/  LDCU UR4, c[0x0][0x360] ;  /* 0x00006c00ff0477ac */ /* 0x000e220008000800 */
[----:B------:R-:W-:Y:S01]  /*0040*/  BSSY.RECONVERGENT B0, `(.L_x_17) ;  /* 0x0000057000007945 */ /* 0x000fe20003800200 */
[----:B------:R-:W0:Y:S01]  /*0050*/  S2R R0, SR_TID.X ;  /* 0x0000000000007919 */ /* 0x000e220000002100 */
[----:B------:R-:W2:Y:S01]  /*0060*/  LDCU UR5, c[0x0][0x384] ;  /* 0x00007080ff0577ac */ /* 0x000ea20008000800 */
[----:B0-----:R-:W-:-:S02]  /*0070*/  IMAD R9, R9, UR4, R0 ;  /* 0x0000000409097c24 */ /* 0x001fc4000f8e0200 */
[----:B-1----:R-:W-:-:S05]  /*0080*/  IMAD R0, R20, R20, RZ ;  /* 0x0000001414007224 */ /* 0x002fca00078e02ff */
[----:B------:R-:W-:-:S13]  /*0090*/  ISETP.GE.AND P0, PT, R9, R0, PT ;  /* 0x000000000900720c */ /* 0x000fda0003f06270 */
[----:B--2---:R-:W-:Y:S05]  /*00a0*/  @P0 BRA `(.L_x_18) ;  /* 0x0000000400400947 */ /* 0x004fea0003800000 */
[----:B------:R-:W-:Y:S01]  /*00b0*/  IABS R16, R20 ;  /* 0x0000001400107213 */ /* 0x000fe20000000000 */
[----:B------:R-:W0:Y:S01]  /*00c0*/  LDC R22, c[0x0][0x370] ;  /* 0x0000dc00ff167b82 */ /* 0x000e220000000800 */
[----:B------:R-:W-:Y:S02]  /*00d0*/  IMAD.MOV.U32 R18, RZ, RZ, RZ ;  /* 0x000000ffff127224 */ /* 0x000fe400078e00ff */
[----:B------:R-:W1:Y:S01]  /*00e0*/  I2F.RP R8, R16 ;  /* 0x0000001000087306 */ /* 0x000e620000209400 */
[----:B------:R-:W-:-:S04]  /*00f0*/  VIADD R20, R20, 0xffffffff ;  /* 0xffffffff14147836 */ /* 0x000fc80000000000 */
[----:B------:R-:W2:Y:S08]  /*0100*/  LDC R17, c[0x0][0x380] ;  /* 0x0000e000ff117b82 */ /* 0x000eb00000000800 */
[----:B------:R-:W3:Y:S01]  /*0110*/  LDC.64 R6, c[0x0][0x358] ;  /* 0x0000d600ff067b82 */ /* 0x000ee20000000a00 */
[----:B-1----:R-:W1:Y:S07]  /*0120*/  MUFU.RCP R8, R8 ;  /* 0x0000000800087308 */ /* 0x002e6e0000001000 */
[----:B------:R-:W4:Y:S01]  /*0130*/  LDC.64 R4, c[0x0][0x388] ;  /* 0x0000e200ff047b82 */ /* 0x000f220000000a00 */
[----:B0-----:R-:W-:-:S07]  /*0140*/  IMAD R22, R22, UR4, RZ ;  /* 0x0000000416167c24 */ /* 0x001fce000f8e02ff */
[----:B------:R-:W0:Y:S01]  /*0150*/  LDC.64 R2, c[0x0][0x390] ;  /* 0x0000e400ff027b82 */ /* 0x000e220000000a00 */
[----:B-1----:R-:W-:-:S06]  /*0160*/  IADD3 R19, PT, PT, R8, 0xffffffe, RZ ;  /* 0x0ffffffe08137810 */ /* 0x002fcc0007ffe0ff */
[----:B------:R-:W1:Y:S02]  /*0170*/  F2I.FTZ.U32.TRUNC.NTZ R19, R19 ;  /* 0x0000001300137305 */ /* 0x000e64000021f000 */
[----:B-1----:R-:W-:-:S05]  /*0180*/  IADD3 R11, PT, PT, RZ, -R19, RZ ;  /* 0x80000013ff0b7210 */ /* 0x002fca0007ffe0ff */
[----:B------:R-:W-:-:S04]  /*0190*/  IMAD R11, R11, R16, RZ ;  /* 0x000000100b0b7224 */ /* 0x000fc800078e02ff */
[----:B------:R-:W-:Y:S01]  /*01a0*/  IMAD.HI.U32 R18, R19, R11, R18 ;  /* 0x0000000b13127227 */ /* 0x000fe200078e0012 */
[----:B--234-:R-:W-:-:S07]  /*01b0*/  MOV R19, R9 ;  /* 0x0000000900137202 */ /* 0x01cfce0000000f00 */
.L_x_21:
[----:B-1----:R-:W-:Y:S01]  /*01c0*/  IABS R9, R19 ;  /* 0x0000001300097213 */ /* 0x002fe20000000000 */
[----:B------:R-:W-:Y:S01]  /*01d0*/  BSSY.RECONVERGENT B1, `(.L_x_19) ;  /* 0x0000036000017945 */ /* 0x000fe20003800200 */
[----:B------:R-:W-:Y:S01]  /*01e0*/  IABS R12, R17 ;  /* 0x00000011000c7213 */ /* 0x000fe20000000000 */
[----:B------:R-:W-:Y:S02]  /*01f0*/  IMAD.MOV.U32 R11, RZ, RZ, RZ ;  /* 0x000000ffff0b7224 */ /* 0x000fe400078e00ff */
[----:B------:R-:W-:-:S05]  /*0200*/  IMAD.HI.U32 R8, R18, R9, RZ ;  /* 0x0000000912087227 */ /* 0x000fca00078e00ff */
[----:B------:R-:W-:-:S05]  /*0210*/  IADD3 R10, PT, PT, -R8, RZ, RZ ;  /* 0x000000ff080a7210 */ /* 0x000fca0007ffe1ff */
[----:B------:R-:W-:-:S05]  /*0220*/  IMAD R9, R12, R10, R9 ;  /* 0x0000000a0c097224 */ /* 0x000fca00078e0209 */
[----:B------:R-:W-:-:S13]  /*0230*/  ISETP.GT.U32.AND P2, PT, R16, R9, PT ;  /* 0x000000091000720c */ /* 0x000fda0003f44070 */
[----:B------:R-:W-:Y:S01]  /*0240*/  @!P2 IMAD.IADD R9, R9, 0x1, -R12 ;  /* 0x000000010909a824 */ /* 0x000fe200078e0a0c */
[----:B------:R-:W-:Y:S02]  /*0250*/  @!P2 IADD3 R8, PT, PT, R8, 0x1, RZ ;  /* 0x000000010808a810 */ /* 0x000fe40007ffe0ff */
[----:B------:R-:W-:Y:S02]  /*0260*/  ISETP.NE.AND P2, PT, R17, RZ, PT ;  /* 0x000000ff1100720c */ /* 0x000fe40003f45270 */
[----:B------:R-:W-:Y:S02]  /*0270*/  ISETP.GE.U32.AND P0, PT, R9, R16, PT ;  /* 0x000000100900720c */ /* 0x000fe40003f06070 */
[----:B------:R-:W-:-:S04]  /*0280*/  LOP3.LUT R9, R19, R17, RZ, 0x3c, !PT ;  /* 0x0000001113097212 */ /* 0x000fc800078e3cff */
[----:B------:R-:W-:-:S07]  /*0290*/  ISETP.GE.AND P1, PT, R9, RZ, PT ;  /* 0x000000ff0900720c */ /* 0x000fce0003f26270 */
[----:B------:R-:W-:-:S05]  /*02a0*/  @P0 VIADD R8, R8, 0x1 ;  /* 0x0000000108080836 */ /* 0x000fca0000000000 */
[----:B------:R-:W-:-:S05]  /*02b0*/  MOV R13, R8 ;  /* 0x00000008000d7202 */ /* 0x000fca0000000f00 */
[----:B------:R-:W-:Y:S01]  /*02c0*/  @!P1 IMAD.MOV R13, RZ, RZ, -R13 ;  /* 0x000000ffff0d9224 */ /* 0x000fe200078e0a0d */
[----:B------:R-:W-:-:S04]  /*02d0*/  @!P2 LOP3.LUT R13, RZ, R17, RZ, 0x33, !PT ;  /* 0x00000011ff0da212 */ /* 0x000fc800078e33ff */
[----:B------:R-:W-:-:S05]  /*02e0*/  IADD3 R8, PT, PT, -R13, RZ, RZ ;  /* 0x000000ff0d087210 */ /* 0x000fca0007ffe1ff */
[----:B------:R-:W-:-:S05]  /*02f0*/  IMAD R9, R17, R8, R19 ;  /* 0x0000000811097224 */ /* 0x000fca00078e0213 */
[----:B------:R-:W-:-:S04]  /*0300*/  ISETP.NE.AND P0, PT, R9, R20, PT ;  /* 0x000000140900720c */ /* 0x000fc80003f05270 */
[----:B------:R-:W-:-:S04]  /*0310*/  ISETP.EQ.OR P0, PT, R9, RZ, !P0 ;  /* 0x000000ff0900720c */ /* 0x000fc80004702670 */
[----:B------:R-:W-:-:S04]  /*0320*/  ISETP.EQ.OR P0, PT, R13, RZ, P0 ;  /* 0x000000ff0d00720c */ /* 0x000fc80000702670 */
[----:B------:R-:W-:-:S13]  /*0330*/  ISETP.EQ.OR P0, PT, R13, R20, P0 ;  /* 0x000000140d00720c */ /* 0x000fda0000702670 */
[----:B------:R-:W-:Y:S05]  /*0340*/  @P0 BRA `(.L_x_20) ;  /* 0x0000000000780947 */ /* 0x000fea0003800000 */
[----:B------:R-:W-:Y:S01]  /*0350*/  I2FP.F32.S32 R8, R13 ;  /* 0x0000000d00087245 */ /* 0x000fe20000201400 */
[----:B------:R-:W-:Y:S01]  /*0360*/  IMAD.MOV.U32 R12, RZ, RZ, 0x437c0000 ;  /* 0x437c0000ff0c7424 */ /* 0x000fe200078e00ff */
[----:B------:R-:W-:-:S03]  /*0370*/  I2FP.F32.S32 R9, R9 ;  /* 0x0000000900097245 */ /* 0x000fc60000201400 */
[----:B0-----:R-:W-:Y:S01]  /*0380*/  FFMA R23, R8, UR5, R3 ;  /* 0x0000000508177c23 */ /* 0x001fe20008000003 */
[----:B------:R-:W-:Y:S02]  /*0390*/  HFMA2 R8, -RZ, RZ, 0.96630859375, -0.0022525787353515625 ;  /* 0x3bbb989dff087431 */ /* 0x000fe400000001ff */
[----:B------:R-:W-:Y:S01]  /*03a0*/  FFMA R14, R9, UR5, R2 ;  /* 0x00000005090e7c23 */ /* 0x000fe20008000002 */
[----:B------:R-:W-:-:S03]  /*03b0*/  FADD R25, R23, -1 ;  /* 0xbf80000017197421 */ /* 0x000fc60000000000 */
[C---:B------:R-:W-:Y:S01]  /*03c0*/  FADD R15, R14.reuse, -R23 ;  /* 0x800000170e0f7221 */ /* 0x040fe20000000000 */
[----:B------:R-:W0:Y:S01]  /*03d0*/  F2F.F64.F32 R10, R14 ;  /* 0x0000000e000a7310 */ /* 0x000e220000201800 */
[----:B------:R-:W-:Y:S02]  /*03e0*/  FMUL R26, R14, R23 ;  /* 0x000000170e1a7220 */ /* 0x000fe40000400000 */
[----:B------:R-:W-:-:S04]  /*03f0*/  FFMA.SAT R21, R15, R8, 0.5 ;  /* 0x3f0000000f157423 */ /* 0x000fc80000002008 */
[----:B------:R-:W-:Y:S02]  /*0400*/  FFMA.RM R21, R21, R12, 12582913 ;  /* 0x4b40000115157423 */ /* 0x000fe4000000400c */
[----:B------:R-:W1:Y:S02]  /*0410*/  F2F.F64.F32 R12, R23 ;  /* 0x00000017000c7310 */ /* 0x000e640000201800 */
[C---:B------:R-:W-:Y:S01]  /*0420*/  FADD R8, R21.reuse, -12583039 ;  /* 0xcb40007f15087421 */ /* 0x040fe20000000000 */
[----:B------:R-:W-:Y:S01]  /*0430*/  SHF.L.U32 R21, R21, 0x17, RZ ;  /* 0x0000001715157819 */ /* 0x000fe200000006ff */
[----:B0-----:R-:W-:Y:S02]  /*0440*/  DADD R10, R10, R10 ;  /* 0x000000000a0a7229 */ /* 0x001fe4000000000a */
[C---:B------:R-:W-:Y:S02]  /*0450*/  FFMA R24, R15.reuse, 1.4426950216293334961, -R8 ;  /* 0x3fb8aa3b0f187823 */ /* 0x040fe40000000808 */
[----:B------:R-:W0:Y:S02]  /*0460*/  F2F.F64.F32 R8, R26 ;  /* 0x0000001a00087310 */ /* 0x000e240000201800 */
[----:B------:R-:W-:-:S02]  /*0470*/  FFMA R24, R15, 1.925963033500011079e-08, R24 ;  /* 0x32a570600f187823 */ /* 0x000fc40000000018 */
[----:B-1----:R-:W-:-:S04]  /*0480*/  DADD R12, -R10, R12 ;  /* 0x000000000a0c7229 */ /* 0x002fc8000000010c */
[----:B------:R-:W1:Y:S04]  /*0490*/  MUFU.EX2 R24, R24 ;  /* 0x0000001800187308 */ /* 0x000e680000000800 */
[----:B0-----:R-:W-:-:S04]  /*04a0*/  DADD R8, R12, R8 ;  /* 0x000000000c087229 */ /* 0x001fc80000000008 */
[----:B------:R-:W0:Y:S04]  /*04b0*/  F2F.F64.F32 R14, R25 ;  /* 0x00000019000e7310 */ /* 0x000e280000201800 */
[----:B------:R-:W-:Y:S01]  /*04c0*/  DADD R8, R8, 2 ;  /* 0x4000000008087429 */ /* 0x000fe20000000000 */
[----:B-1----:R-:W-:Y:S01]  /*04d0*/  FMUL R21, R21, R24 ;  /* 0x0000001815157220 */ /* 0x002fe20000400000 */
[----:B0-----:R-:W-:-:S03]  /*04e0*/  DMUL R14, R10, R14 ;  /* 0x0000000e0a0e7228 */ /* 0x001fc60000000000 */
[----:B------:R-:W0:Y:S05]  /*04f0*/  F2F.F64.F32 R10, R21 ;  /* 0x00000015000a7310 */ /* 0x000e2a0000201800 */
[----:B------:R-:W-:-:S08]  /*0500*/  DMUL R8, R14, R8 ;  /* 0x000000080e087228 */ /* 0x000fd00000000000 */
[----:B0-----:R-:W-:-:S06]  /*0510*/  DMUL R8, R8, R10 ;  /* 0x0000000a08087228 */ /* 0x001fcc0000000000 */
[----:B------:R1:W2:Y:S05]  /*0520*/  F2F.F32.F64 R11, R8 ;  /* 0x00000008000b7310 */ /* 0x0002aa0000301000 */
.L_x_20:
[----:B------:R-:W-:Y:S05]  /*0530*/  BSYNC.RECONVERGENT B1 ;  /* 0x0000000000017941 */ /* 0x000fea0003800200 */
.L_x_19:
[----:B-1----:R-:W-:Y:S01]  /*0540*/  IMAD.WIDE R8, R19, 0x4, R4 ;  /* 0x0000000413087825 */ /* 0x002fe200078e0204 */
[----:B------:R-:W-:Y:S02]  /*0550*/  R2UR UR6, R6 ;  /* 0x00000000060672ca */ /* 0x000fe400000e0000 */
[----:B------:R-:W-:Y:S01]  /*0560*/  R2UR UR7, R7 ;  /* 0x00000000070772ca */ /* 0x000fe200000e0000 */
[----:B------:R-:W-:-:S05]  /*0570*/  IMAD.IADD R19, R22, 0x1, R19 ;  /* 0x0000000116137824 */ /* 0x000fca00078e0213 */
[----:B------:R-:W-:-:S07]  /*0580*/  ISETP.GE.AND P0, PT, R19, R0, PT ;  /* 0x000000001300720c */ /* 0x000fce0003f06270 */
[----:B--2---:R1:W-:Y:S06]  /*0590*/  STG.E desc[UR6][R8.64], R11 ;  /* 0x0000000b08007986 */ /* 0x0043ec000c101906 */
[----:B------:R-:W-:Y:S05]  /*05a0*/  @!P0 BRA `(.L_x_21) ;  /* 0xfffffffc00048947 */ /* 0x000fea000383ffff */
.L_x_18:
[----:B------:R-:W-:Y:S05]  /*05b0*/  BSYNC.RECONVERGENT B0 ;  /* 0x0000000000007941 */ /* 0x000fea0003800200 */
.L_x_17:
[----:B------:R-:W-:Y:S06]  /*05c0*/  BAR.SYNC.DEFER_BLOCKING 0x0 ;  /* 0x0000000000007b1d */ /* 0x000fec0000010000 */
[----:B------:R-:W-:Y:S05]  /*05d0*/  EXIT ;  /* 0x000000000000794d */ /* 0x000fea0003800000 */
.L_x_22:
        /* <DEDUP_REMOVED lines=10> */
.L_x_29:


//--------------------- .nv.shared.reserved.0     --------------------------
	.section	.nv.shared.reserved.0,"aw",@nobits
	.weak		__nv_reservedSMEM_offset_0_alias
	.size		__nv_reservedSMEM_offset_0_alias, 0, 64
	.other		__nv_reservedSMEM_offset_0_alias,@"STO_CUDA_RESERVED_SHARED STV_DEFAULT"
__nv_reservedSMEM_offset_0_alias:
	.zero		0
	.zero		64


//--------------------- .nv.constant0._Z8Zoom_GPUiPfiS_ --------------------------
	.section	.nv.constant0._Z8Zoom_GPUiPfiS_,"a",@progbits
	.sectionflags	@""
	.align	4
.nv.constant0._Z8Zoom_GPUiPfiS_:
	.zero		928


//--------------------- .nv.constant0._Z15GaussSeidel_GPUidPdS_d --------------------------
	.section	.nv.constant0._Z15GaussSeidel_GPUidPdS_d,"a",@progbits
	.sectionflags	@""
	.align	4
.nv.constant0._Z15GaussSeidel_GPUidPdS_d:
	.zero		936


//--------------------- .nv.constant0._Z13Smoothing_GPUifPfS_iS_ --------------------------
	.section	.nv.constant0._Z13Smoothing_GPUifPfS_iS_,"a",@progbits
	.sectionflags	@""
	.align	4
.nv.constant0._Z13Smoothing_GPUifPfS_iS_:
	.zero		936


//--------------------- .nv.constant0._Z12Residual_GPUifPfS_S_ --------------------------
	.section	.nv.constant0._Z12Residual_GPUifPfS_S_,"a",@progbits
	.sectionflags	@""
	.align	4
.nv.constant0._Z12Residual_GPUifPfS_S_:
	.zero		928


//--------------------- .nv.constant0._Z12Boundary_GPUifPfff --------------------------
	.section	.nv.constant0._Z12Boundary_GPUifPfff,"a",@progbits
	.sectionflags	@""
	.align	4
.nv.constant0._Z12Boundary_GPUifPfff:
	.zero		920


//--------------------- .nv.constant0._Z10Source_GPUifPfff --------------------------
	.section	.nv.constant0._Z10Source_GPUifPfff,"a",@progbits
	.sectionflags	@""
	.align	4
.nv.constant0._Z10Source_GPUifPfff:
	.zero		920


//--------------------- SYMBOLS --------------------------

	.type		.nv.reservedSmem.offset0,@object
	.size		.nv.reservedSmem.offset0,0x4
